//
// Generated by NVIDIA NVVM Compiler
//
// Compiler Build ID: CL-36424714
// Cuda compilation tools, release 13.0, V13.0.88
// Based on NVVM 20.0.0
//

.version 9.0
.target sm_100
.address_size 64

	// .globl	_Z11RowWiseMeanPKfPfii

.visible .entry _Z11RowWiseMeanPKfPfii(
	.param .u64 .ptr .align 1 _Z11RowWiseMeanPKfPfii_param_0,
	.param .u64 .ptr .align 1 _Z11RowWiseMeanPKfPfii_param_1,
	.param .u32 _Z11RowWiseMeanPKfPfii_param_2,
	.param .u32 _Z11RowWiseMeanPKfPfii_param_3
)
{
	.reg .pred 	%p<7>;
	.reg .b32 	%r<38>;
	.reg .b32 	%f<25>;
	.reg .b64 	%rd<12>;

	ld.param.u64 	%rd5, [_Z11RowWiseMeanPKfPfii_param_0];
	ld.param.u64 	%rd4, [_Z11RowWiseMeanPKfPfii_param_1];
	ld.param.u32 	%r22, [_Z11RowWiseMeanPKfPfii_param_2];
	ld.param.u32 	%r21, [_Z11RowWiseMeanPKfPfii_param_3];
	cvta.to.global.u64 	%rd1, %rd5;
	mov.u32 	%r23, %ctaid.x;
	mov.u32 	%r24, %ntid.x;
	mov.u32 	%r25, %tid.x;
	mad.lo.s32 	%r1, %r23, %r24, %r25;
	setp.ge.s32 	%p1, %r1, %r22;
	@%p1 bra 	$L__BB0_8;
	cvta.to.global.u64 	%rd6, %rd4;
	mul.wide.s32 	%rd7, %r1, 4;
	add.s64 	%rd2, %rd6, %rd7;
	mov.b32 	%r26, 0;
	st.global.u32 	[%rd2], %r26;
	mov.u32 	%r27, %ctaid.y;
	mov.u32 	%r28, %ntid.y;
	mul.lo.s32 	%r2, %r27, %r28;
	mov.u32 	%r3, %tid.y;
	add.s32 	%r35, %r2, %r3;
	setp.le.s32 	%p2, %r21, %r35;
	@%p2 bra 	$L__BB0_8;
	mul.lo.s32 	%r5, %r21, %r1;
	cvt.rn.f32.u32 	%f1, %r21;
	sub.s32 	%r29, %r21, %r35;
	and.b32  	%r6, %r29, 3;
	setp.eq.s32 	%p3, %r6, 0;
	mov.f32 	%f23, 0f00000000;
	@%p3 bra 	$L__BB0_5;
	add.s32 	%r33, %r35, %r5;
	neg.s32 	%r32, %r6;
	mov.f32 	%f23, 0f00000000;
$L__BB0_4:
	.pragma "nounroll";
	mul.wide.s32 	%rd8, %r33, 4;
	add.s64 	%rd9, %rd1, %rd8;
	ld.global.f32 	%f9, [%rd9];
	div.rn.f32 	%f10, %f9, %f1;
	add.f32 	%f23, %f23, %f10;
	st.global.f32 	[%rd2], %f23;
	add.s32 	%r35, %r35, 1;
	add.s32 	%r33, %r33, 1;
	add.s32 	%r32, %r32, 1;
	setp.ne.s32 	%p4, %r32, 0;
	@%p4 bra 	$L__BB0_4;
$L__BB0_5:
	sub.s32 	%r30, %r2, %r21;
	add.s32 	%r31, %r30, %r3;
	setp.gt.u32 	%p5, %r31, -4;
	@%p5 bra 	$L__BB0_8;
	add.s64 	%rd3, %rd1, 8;
	add.s32 	%r36, %r35, %r5;
$L__BB0_7:
	mul.wide.s32 	%rd10, %r36, 4;
	add.s64 	%rd11, %rd3, %rd10;
	ld.global.f32 	%f11, [%rd11+-8];
	div.rn.f32 	%f12, %f11, %f1;
	add.f32 	%f13, %f23, %f12;
	st.global.f32 	[%rd2], %f13;
	ld.global.f32 	%f14, [%rd11+-4];
	div.rn.f32 	%f15, %f14, %f1;
	add.f32 	%f16, %f13, %f15;
	st.global.f32 	[%rd2], %f16;
	ld.global.f32 	%f17, [%rd11];
	div.rn.f32 	%f18, %f17, %f1;
	add.f32 	%f19, %f16, %f18;
	st.global.f32 	[%rd2], %f19;
	ld.global.f32 	%f20, [%rd11+4];
	div.rn.f32 	%f21, %f20, %f1;
	add.f32 	%f23, %f19, %f21;
	st.global.f32 	[%rd2], %f23;
	add.s32 	%r35, %r35, 4;
	add.s32 	%r36, %r36, 4;
	setp.lt.s32 	%p6, %r35, %r21;
	@%p6 bra 	$L__BB0_7;
$L__BB0_8:
	ret;

}
	// .globl	_Z15RowWiseVariancePKfS0_Pfii
.visible .entry _Z15RowWiseVariancePKfS0_Pfii(
	.param .u64 .ptr .align 1 _Z15RowWiseVariancePKfS0_Pfii_param_0,
	.param .u64 .ptr .align 1 _Z15RowWiseVariancePKfS0_Pfii_param_1,
	.param .u64 .ptr .align 1 _Z15RowWiseVariancePKfS0_Pfii_param_2,
	.param .u32 _Z15RowWiseVariancePKfS0_Pfii_param_3,
	.param .u32 _Z15RowWiseVariancePKfS0_Pfii_param_4
)
{
	.reg .pred 	%p<7>;
	.reg .b32 	%r<38>;
	.reg .b32 	%f<40>;
	.reg .b64 	%rd<16>;

	ld.param.u64 	%rd7, [_Z15RowWiseVariancePKfS0_Pfii_param_0];
	ld.param.u64 	%rd5, [_Z15RowWiseVariancePKfS0_Pfii_param_1];
	ld.param.u64 	%rd6, [_Z15RowWiseVariancePKfS0_Pfii_param_2];
	ld.param.u32 	%r22, [_Z15RowWiseVariancePKfS0_Pfii_param_3];
	ld.param.u32 	%r21, [_Z15RowWiseVariancePKfS0_Pfii_param_4];
	cvta.to.global.u64 	%rd1, %rd7;
	mov.u32 	%r23, %ctaid.x;
	mov.u32 	%r24, %ntid.x;
	mov.u32 	%r25, %tid.x;
	mad.lo.s32 	%r1, %r23, %r24, %r25;
	setp.ge.s32 	%p1, %r1, %r22;
	@%p1 bra 	$L__BB1_8;
	cvta.to.global.u64 	%rd8, %rd6;
	mul.wide.s32 	%rd9, %r1, 4;
	add.s64 	%rd2, %rd8, %rd9;
	mov.b32 	%r26, 0;
	st.global.u32 	[%rd2], %r26;
	mov.u32 	%r27, %ctaid.y;
	mov.u32 	%r28, %ntid.y;
	mul.lo.s32 	%r2, %r27, %r28;
	mov.u32 	%r3, %tid.y;
	add.s32 	%r35, %r2, %r3;
	setp.le.s32 	%p2, %r21, %r35;
	@%p2 bra 	$L__BB1_8;
	mul.lo.s32 	%r5, %r21, %r1;
	cvta.to.global.u64 	%rd10, %rd5;
	add.s64 	%rd3, %rd10, %rd9;
	cvt.rn.f32.u32 	%f1, %r21;
	sub.s32 	%r29, %r21, %r35;
	and.b32  	%r6, %r29, 3;
	setp.eq.s32 	%p3, %r6, 0;
	mov.f32 	%f38, 0f00000000;
	@%p3 bra 	$L__BB1_5;
	add.s32 	%r33, %r35, %r5;
	neg.s32 	%r32, %r6;
	mov.f32 	%f38, 0f00000000;
$L__BB1_4:
	.pragma "nounroll";
	mul.wide.s32 	%rd12, %r33, 4;
	add.s64 	%rd13, %rd1, %rd12;
	ld.global.f32 	%f9, [%rd13];
	ld.global.f32 	%f10, [%rd3];
	sub.f32 	%f11, %f9, %f10;
	mul.f32 	%f12, %f11, %f11;
	div.rn.f32 	%f13, %f12, %f1;
	add.f32 	%f38, %f38, %f13;
	st.global.f32 	[%rd2], %f38;
	add.s32 	%r35, %r35, 1;
	add.s32 	%r33, %r33, 1;
	add.s32 	%r32, %r32, 1;
	setp.ne.s32 	%p4, %r32, 0;
	@%p4 bra 	$L__BB1_4;
$L__BB1_5:
	sub.s32 	%r30, %r2, %r21;
	add.s32 	%r31, %r30, %r3;
	setp.gt.u32 	%p5, %r31, -4;
	@%p5 bra 	$L__BB1_8;
	add.s64 	%rd4, %rd1, 8;
	add.s32 	%r36, %r35, %r5;
$L__BB1_7:
	mul.wide.s32 	%rd14, %r36, 4;
	add.s64 	%rd15, %rd4, %rd14;
	ld.global.f32 	%f14, [%rd15+-8];
	ld.global.f32 	%f15, [%rd3];
	sub.f32 	%f16, %f14, %f15;
	mul.f32 	%f17, %f16, %f16;
	div.rn.f32 	%f18, %f17, %f1;
	add.f32 	%f19, %f38, %f18;
	st.global.f32 	[%rd2], %f19;
	ld.global.f32 	%f20, [%rd15+-4];
	ld.global.f32 	%f21, [%rd3];
	sub.f32 	%f22, %f20, %f21;
	mul.f32 	%f23, %f22, %f22;
	div.rn.f32 	%f24, %f23, %f1;
	add.f32 	%f25, %f19, %f24;
	st.global.f32 	[%rd2], %f25;
	ld.global.f32 	%f26, [%rd15];
	ld.global.f32 	%f27, [%rd3];
	sub.f32 	%f28, %f26, %f27;
	mul.f32 	%f29, %f28, %f28;
	div.rn.f32 	%f30, %f29, %f1;
	add.f32 	%f31, %f25, %f30;
	st.global.f32 	[%rd2], %f31;
	ld.global.f32 	%f32, [%rd15+4];
	ld.global.f32 	%f33, [%rd3];
	sub.f32 	%f34, %f32, %f33;
	mul.f32 	%f35, %f34, %f34;
	div.rn.f32 	%f36, %f35, %f1;
	add.f32 	%f38, %f31, %f36;
	st.global.f32 	[%rd2], %f38;
	add.s32 	%r35, %r35, 4;
	add.s32 	%r36, %r36, 4;
	setp.lt.s32 	%p6, %r35, %r21;
	@%p6 bra 	$L__BB1_7;
$L__BB1_8:
	ret;

}
	// .globl	_Z15LayerNormKernelPKfS0_S0_Pfiifff
.visible .entry _Z15LayerNormKernelPKfS0_S0_Pfiifff(
	.param .u64 .ptr .align 1 _Z15LayerNormKernelPKfS0_S0_Pfiifff_param_0,
	.param .u64 .ptr .align 1 _Z15LayerNormKernelPKfS0_S0_Pfiifff_param_1,
	.param .u64 .ptr .align 1 _Z15LayerNormKernelPKfS0_S0_Pfiifff_param_2,
	.param .u64 .ptr .align 1 _Z15LayerNormKernelPKfS0_S0_Pfiifff_param_3,
	.param .u32 _Z15LayerNormKernelPKfS0_S0_Pfiifff_param_4,
	.param .u32 _Z15LayerNormKernelPKfS0_S0_Pfiifff_param_5,
	.param .f32 _Z15LayerNormKernelPKfS0_S0_Pfiifff_param_6,
	.param .f32 _Z15LayerNormKernelPKfS0_S0_Pfiifff_param_7,
	.param .f32 _Z15LayerNormKernelPKfS0_S0_Pfiifff_param_8
)
{
	.reg .pred 	%p<4>;
	.reg .b32 	%r<14>;
	.reg .b32 	%f<9>;
	.reg .b64 	%rd<15>;

	ld.param.u64 	%rd1, [_Z15LayerNormKernelPKfS0_S0_Pfiifff_param_0];
	ld.param.u64 	%rd2, [_Z15LayerNormKernelPKfS0_S0_Pfiifff_param_1];
	ld.param.u64 	%rd3, [_Z15LayerNormKernelPKfS0_S0_Pfiifff_param_2];
	ld.param.u64 	%rd4, [_Z15LayerNormKernelPKfS0_S0_Pfiifff_param_3];
	ld.param.u32 	%r4, [_Z15LayerNormKernelPKfS0_S0_Pfiifff_param_4];
	ld.param.u32 	%r5, [_Z15LayerNormKernelPKfS0_S0_Pfiifff_param_5];
	ld.param.f32 	%f1, [_Z15LayerNormKernelPKfS0_S0_Pfiifff_param_8];
	mov.u32 	%r6, %ctaid.x;
	mov.u32 	%r7, %ntid.x;
	mov.u32 	%r8, %tid.x;
	mad.lo.s32 	%r1, %r6, %r7, %r8;
	mov.u32 	%r9, %ctaid.y;
	mov.u32 	%r10, %ntid.y;
	mov.u32 	%r11, %tid.y;
	mad.lo.s32 	%r12, %r9, %r10, %r11;
	setp.ge.s32 	%p1, %r1, %r4;
	setp.ge.s32 	%p2, %r12, %r5;
	or.pred  	%p3, %p1, %p2;
	@%p3 bra 	$L__BB2_2;
	cvta.to.global.u64 	%rd5, %rd1;
	cvta.to.global.u64 	%rd6, %rd2;
	cvta.to.global.u64 	%rd7, %rd3;
	cvta.to.global.u64 	%rd8, %rd4;
	mad.lo.s32 	%r13, %r5, %r1, %r12;
	mul.wide.s32 	%rd9, %r13, 4;
	add.s64 	%rd10, %rd5, %rd9;
	ld.global.f32 	%f2, [%rd10];
	mul.wide.s32 	%rd11, %r1, 4;
	add.s64 	%rd12, %rd6, %rd11;
	ld.global.f32 	%f3, [%rd12];
	sub.f32 	%f4, %f2, %f3;
	add.s64 	%rd13, %rd7, %rd11;
	ld.global.f32 	%f5, [%rd13];
	add.f32 	%f6, %f1, %f5;
	sqrt.rn.f32 	%f7, %f6;
	div.rn.f32 	%f8, %f4, %f7;
	add.s64 	%rd14, %rd8, %rd9;
	st.global.f32 	[%rd14], %f8;
$L__BB2_2:
	ret;

}


// ===== COMPILED SASS (sm_100) =====

	.target	sm_100

	.elftype	@"ET_EXEC"


//--------------------- .note.nv.tkinfo           --------------------------
	.section	.note.nv.tkinfo,"",@"SHT_NOTE"
	.sectionflags	@"SHF_NOTE_NV_TKINFO"
	.tkinfo
        /*0018*/ 	.word	0x00000002
        /*0030*/ 	.string	""
        /*0030*/ 	.string	"ptxas"
        /*0030*/ 	.string	"Cuda compilation tools, release 13.0, V13.0.88"
        /*0030*/ 	.string	"Build cuda_13.0.r13.0/compiler.36424714_0"
        /*0030*/ 	.string	"-arch sm_100 -m 64 "



//--------------------- .note.nv.cuinfo           --------------------------
	.section	.note.nv.cuinfo,"",@"SHT_NOTE"
	.sectionflags	@"SHF_NOTE_NV_CUINFO"
        /*0018*/ 	.short	0x0002
        /*001a*/ 	.short	0x0064
        /*001c*/ 	.short	0x0082
	.zero		2


//--------------------- .nv.info                  --------------------------
	.section	.nv.info,"",@"SHT_CUDA_INFO"
	.align	4


	//----- nvinfo : EIATTR_REGCOUNT
	.align		4
        /*0000*/ 	.byte	0x04, 0x2f
        /*0002*/ 	.short	(.L_1 - .L_0)
	.align		4
.L_0:
        /*0004*/ 	.word	index@(_Z11RowWiseMeanPKfPfii)
        /*0008*/ 	.word	0x00000018


	//----- nvinfo : EIATTR_FRAME_SIZE
	.align		4
.L_1:
        /*000c*/ 	.byte	0x04, 0x11
        /*000e*/ 	.short	(.L_3 - .L_2)
	.align		4
.L_2:
        /*0010*/ 	.word	index@($__internal_3_$__cuda_sm3x_div_rn_noftz_f32_slowpath)
        /*0014*/ 	.word	0x00000000


	//----- nvinfo : EIATTR_FRAME_SIZE
	.align		4
.L_3:
        /*0018*/ 	.byte	0x04, 0x11
        /*001a*/ 	.short	(.L_5 - .L_4)
	.align		4
.L_4:
        /*001c*/ 	.word	index@(_Z11RowWiseMeanPKfPfii)
        /*0020*/ 	.word	0x00000000


	//----- nvinfo : EIATTR_REGCOUNT
	.align		4
.L_5:
        /*0024*/ 	.byte	0x04, 0x2f
        /*0026*/ 	.short	(.L_7 - .L_6)
	.align		4
.L_6:
        /*0028*/ 	.word	index@(_Z15RowWiseVariancePKfS0_Pfii)
        /*002c*/ 	.word	0x0000001a


	//----- nvinfo : EIATTR_FRAME_SIZE
	.align		4
.L_7:
        /*0030*/ 	.byte	0x04, 0x11
        /*0032*/ 	.short	(.L_9 - .L_8)
	.align		4
.L_8:
        /*0034*/ 	.word	index@($__internal_2_$__cuda_sm3x_div_rn_noftz_f32_slowpath)
        /*0038*/ 	.word	0x00000000


	//----- nvinfo : EIATTR_FRAME_SIZE
	.align		4
.L_9:
        /*003c*/ 	.byte	0x04, 0x11
        /*003e*/ 	.short	(.L_11 - .L_10)
	.align		4
.L_10:
        /*0040*/ 	.word	index@(_Z15RowWiseVariancePKfS0_Pfii)
        /*0044*/ 	.word	0x00000000


	//----- nvinfo : EIATTR_REGCOUNT
	.align		4
.L_11:
        /*0048*/ 	.byte	0x04, 0x2f
        /*004a*/ 	.short	(.L_13 - .L_12)
	.align		4
.L_12:
        /*004c*/ 	.word	index@(_Z15LayerNormKernelPKfS0_S0_Pfiifff)
        /*0050*/ 	.word	0x00000010


	//----- nvinfo : EIATTR_FRAME_SIZE
	.align		4
.L_13:
        /*0054*/ 	.byte	0x04, 0x11
        /*0056*/ 	.short	(.L_15 - .L_14)
	.align		4
.L_14:
        /*0058*/ 	.word	index@($__internal_1_$__cuda_sm3x_div_rn_noftz_f32_slowpath)
        /*005c*/ 	.word	0x00000000


	//----- nvinfo : EIATTR_FRAME_SIZE
	.align		4
.L_15:
        /*0060*/ 	.byte	0x04, 0x11
        /*0062*/ 	.short	(.L_17 - .L_16)
	.align		4
.L_16:
        /*0064*/ 	.word	index@($__internal_0_$__cuda_sm20_sqrt_rn_f32_slowpath)
        /*0068*/ 	.word	0x00000000


	//----- nvinfo : EIATTR_FRAME_SIZE
	.align		4
.L_17:
        /*006c*/ 	.byte	0x04, 0x11
        /*006e*/ 	.short	(.L_19 - .L_18)
	.align		4
.L_18:
        /*0070*/ 	.word	index@(_Z15LayerNormKernelPKfS0_S0_Pfiifff)
        /*0074*/ 	.word	0x00000000


	//----- nvinfo : EIATTR_MIN_STACK_SIZE
	.align		4
.L_19:
        /*0078*/ 	.byte	0x04, 0x12
        /*007a*/ 	.short	(.L_21 - .L_20)
	.align		4
.L_20:
        /*007c*/ 	.word	index@(_Z15LayerNormKernelPKfS0_S0_Pfiifff)
        /*0080*/ 	.word	0x00000000


	//----- nvinfo : EIATTR_MIN_STACK_SIZE
	.align		4
.L_21:
        /*0084*/ 	.byte	0x04, 0x12
        /*0086*/ 	.short	(.L_23 - .L_22)
	.align		4
.L_22:
        /*0088*/ 	.word	index@(_Z15RowWiseVariancePKfS0_Pfii)
        /*008c*/ 	.word	0x00000000


	//----- nvinfo : EIATTR_MIN_STACK_SIZE
	.align		4
.L_23:
        /*0090*/ 	.byte	0x04, 0x12
        /*0092*/ 	.short	(.L_25 - .L_24)
	.align		4
.L_24:
        /*0094*/ 	.word	index@(_Z11RowWiseMeanPKfPfii)
        /*0098*/ 	.word	0x00000000
.L_25:


//--------------------- .nv.compat                --------------------------
	.section	.nv.compat,"",@"SHT_CUDA_COMPAT_INFO"
	.align	4
        /*0000*/ 	.byte	0x02, 0x09, 0x00, 0x00, 0x02, 0x02, 0x01, 0x00, 0x02, 0x05, 0x05, 0x00, 0x03, 0x07, 0x01, 0x01
        /*0010*/ 	.byte	0x02, 0x03, 0x00, 0x00, 0x02, 0x06, 0x01, 0x00, 0x04, 0x0b, 0x08, 0x00, 0x01, 0x00, 0x00, 0x00
        /*0020*/ 	.byte	0x00, 0x00, 0x00, 0x00


//--------------------- .nv.info._Z15LayerNormKernelPKfS0_S0_Pfiifff --------------------------
	.section	.nv.info._Z15LayerNormKernelPKfS0_S0_Pfiifff,"",@"SHT_CUDA_INFO"
	.sectionflags	@""
	.align	4


	//----- nvinfo : EIATTR_CUDA_API_VERSION
	.align		4
        /*0000*/ 	.byte	0x04, 0x37
        /*0002*/ 	.short	(.L_27 - .L_26)
.L_26:
        /*0004*/ 	.word	0x00000082


	//----- nvinfo : EIATTR_KPARAM_INFO
	.align		4
.L_27:
        /*0008*/ 	.byte	0x04, 0x17
        /*000a*/ 	.short	(.L_29 - .L_28)
.L_28:
        /*000c*/ 	.word	0x00000000
        /*0010*/ 	.short	0x0008
        /*0012*/ 	.short	0x0030
        /*0014*/ 	.byte	0x00, 0xf0, 0x11, 0x00


	//----- nvinfo : EIATTR_KPARAM_INFO
	.align		4
.L_29:
        /*0018*/ 	.byte	0x04, 0x17
        /*001a*/ 	.short	(.L_31 - .L_30)
.L_30:
        /*001c*/ 	.word	0x00000000
        /*0020*/ 	.short	0x0007
        /*0022*/ 	.short	0x002c
        /*0024*/ 	.byte	0x00, 0xf0, 0x11, 0x00


	//----- nvinfo : EIATTR_KPARAM_INFO
	.align		4
.L_31:
        /*0028*/ 	.byte	0x04, 0x17
        /*002a*/ 	.short	(.L_33 - .L_32)
.L_32:
        /*002c*/ 	.word	0x00000000
        /*0030*/ 	.short	0x0006
        /*0032*/ 	.short	0x0028
        /*0034*/ 	.byte	0x00, 0xf0, 0x11, 0x00


	//----- nvinfo : EIATTR_KPARAM_INFO
	.align		4
.L_33:
        /*0038*/ 	.byte	0x04, 0x17
        /*003a*/ 	.short	(.L_35 - .L_34)
.L_34:
        /*003c*/ 	.word	0x00000000
        /*0040*/ 	.short	0x0005
        /*0042*/ 	.short	0x0024
        /*0044*/ 	.byte	0x00, 0xf0, 0x11, 0x00


	//----- nvinfo : EIATTR_KPARAM_INFO
	.align		4
.L_35:
        /*0048*/ 	.byte	0x04, 0x17
        /*004a*/ 	.short	(.L_37 - .L_36)
.L_36:
        /*004c*/ 	.word	0x00000000
        /*0050*/ 	.short	0x0004
        /*0052*/ 	.short	0x0020
        /*0054*/ 	.byte	0x00, 0xf0, 0x11, 0x00


	//----- nvinfo : EIATTR_KPARAM_INFO
	.align		4
.L_37:
        /*0058*/ 	.byte	0x04, 0x17
        /*005a*/ 	.short	(.L_39 - .L_38)
.L_38:
        /*005c*/ 	.word	0x00000000
        /*0060*/ 	.short	0x0003
        /*0062*/ 	.short	0x0018
        /*0064*/ 	.byte	0x00, 0xf5, 0x21, 0x00


	//----- nvinfo : EIATTR_KPARAM_INFO
	.align		4
.L_39:
        /*0068*/ 	.byte	0x04, 0x17
        /*006a*/ 	.short	(.L_41 - .L_40)
.L_40:
        /*006c*/ 	.word	0x00000000
        /*0070*/ 	.short	0x0002
        /*0072*/ 	.short	0x0010
        /*0074*/ 	.byte	0x00, 0xf5, 0x21, 0x00


	//----- nvinfo : EIATTR_KPARAM_INFO
	.align		4
.L_41:
        /*0078*/ 	.byte	0x04, 0x17
        /*007a*/ 	.short	(.L_43 - .L_42)
.L_42:
        /*007c*/ 	.word	0x00000000
        /*0080*/ 	.short	0x0001
        /*0082*/ 	.short	0x0008
        /*0084*/ 	.byte	0x00, 0xf5, 0x21, 0x00


	//----- nvinfo : EIATTR_KPARAM_INFO
	.align		4
.L_43:
        /*0088*/ 	.byte	0x04, 0x17
        /*008a*/ 	.short	(.L_45 - .L_44)
.L_44:
        /*008c*/ 	.word	0x00000000
        /*0090*/ 	.short	0x0000
        /*0092*/ 	.short	0x0000
        /*0094*/ 	.byte	0x00, 0xf5, 0x21, 0x00


	//----- nvinfo : EIATTR_SPARSE_MMA_MASK
	.align		4
.L_45:
        /*0098*/ 	.byte	0x03, 0x50
        /*009a*/ 	.short	0x0000


	//----- nvinfo : EIATTR_MAXREG_COUNT
	.align		4
        /*009c*/ 	.byte	0x03, 0x1b
        /*009e*/ 	.short	0x00ff


	//----- nvinfo : EIATTR_MERCURY_ISA_VERSION
	.align		4
        /*00a0*/ 	.byte	0x03, 0x5f
        /*00a2*/ 	.short	0x0101


	//----- nvinfo : EIATTR_VRC_CTA_INIT_COUNT
	.align		4
        /*00a4*/ 	.byte	0x02, 0x4a
	.zero		1
	.zero		1


	//----- nvinfo : EIATTR_EXIT_INSTR_OFFSETS
	.align		4
        /*00a8*/ 	.byte	0x04, 0x1c
        /*00aa*/ 	.short	(.L_47 - .L_46)


	//   ....[0]....
.L_46:
        /*00ac*/ 	.word	0x000000c0


	//   ....[1]....
        /*00b0*/ 	.word	0x00000390


	//----- nvinfo : EIATTR_CRS_STACK_SIZE
	.align		4
.L_47:
        /*00b4*/ 	.byte	0x04, 0x1e
        /*00b6*/ 	.short	(.L_49 - .L_48)
.L_48:
        /*00b8*/ 	.word	0x00000000


	//----- nvinfo : EIATTR_CBANK_PARAM_SIZE
	.align		4
.L_49:
        /*00bc*/ 	.byte	0x03, 0x19
        /*00be*/ 	.short	0x0034


	//----- nvinfo : EIATTR_PARAM_CBANK
	.align		4
        /*00c0*/ 	.byte	0x04, 0x0a
        /*00c2*/ 	.short	(.L_51 - .L_50)
	.align		4
.L_50:
        /*00c4*/ 	.word	index@(.nv.constant0._Z15LayerNormKernelPKfS0_S0_Pfiifff)
        /*00c8*/ 	.short	0x0380
        /*00ca*/ 	.short	0x0034


	//----- nvinfo : EIATTR_SW_WAR
	.align		4
.L_51:
        /*00cc*/ 	.byte	0x04, 0x36
        /*00ce*/ 	.short	(.L_53 - .L_52)
.L_52:
        /*00d0*/ 	.word	0x00000008
.L_53:


//--------------------- .nv.info._Z15RowWiseVariancePKfS0_Pfii --------------------------
	.section	.nv.info._Z15RowWiseVariancePKfS0_Pfii,"",@"SHT_CUDA_INFO"
	.sectionflags	@""
	.align	4


	//----- nvinfo : EIATTR_CUDA_API_VERSION
	.align		4
        /*0000*/ 	.byte	0x04, 0x37
        /*0002*/ 	.short	(.L_55 - .L_54)
.L_54:
        /*0004*/ 	.word	0x00000082


	//----- nvinfo : EIATTR_KPARAM_INFO
	.align		4
.L_55:
        /*0008*/ 	.byte	0x04, 0x17
        /*000a*/ 	.short	(.L_57 - .L_56)
.L_56:
        /*000c*/ 	.word	0x00000000
        /*0010*/ 	.short	0x0004
        /*0012*/ 	.short	0x001c
        /*0014*/ 	.byte	0x00, 0xf0, 0x11, 0x00


	//----- nvinfo : EIATTR_KPARAM_INFO
	.align		4
.L_57:
        /*0018*/ 	.byte	0x04, 0x17
        /*001a*/ 	.short	(.L_59 - .L_58)
.L_58:
        /*001c*/ 	.word	0x00000000
        /*0020*/ 	.short	0x0003
        /*0022*/ 	.short	0x0018
        /*0024*/ 	.byte	0x00, 0xf0, 0x11, 0x00


	//----- nvinfo : EIATTR_KPARAM_INFO
	.align		4
.L_59:
        /*0028*/ 	.byte	0x04, 0x17
        /*002a*/ 	.short	(.L_61 - .L_60)
.L_60:
        /*002c*/ 	.word	0x00000000
        /*0030*/ 	.short	0x0002
        /*0032*/ 	.short	0x0010
        /*0034*/ 	.byte	0x00, 0xf5, 0x21, 0x00


	//----- nvinfo : EIATTR_KPARAM_INFO
	.align		4
.L_61:
        /*0038*/ 	.byte	0x04, 0x17
        /*003a*/ 	.short	(.L_63 - .L_62)
.L_62:
        /*003c*/ 	.word	0x00000000
        /*0040*/ 	.short	0x0001
        /*0042*/ 	.short	0x0008
        /*0044*/ 	.byte	0x00, 0xf5, 0x21, 0x00


	//----- nvinfo : EIATTR_KPARAM_INFO
	.align		4
.L_63:
        /*0048*/ 	.byte	0x04, 0x17
        /*004a*/ 	.short	(.L_65 - .L_64)
.L_64:
        /*004c*/ 	.word	0x00000000
        /*0050*/ 	.short	0x0000
        /*0052*/ 	.short	0x0000
        /*0054*/ 	.byte	0x00, 0xf5, 0x21, 0x00


	//----- nvinfo : EIATTR_SPARSE_MMA_MASK
	.align		4
.L_65:
        /*0058*/ 	.byte	0x03, 0x50
        /*005a*/ 	.short	0x0000


	//----- nvinfo : EIATTR_MAXREG_COUNT
	.align		4
        /*005c*/ 	.byte	0x03, 0x1b
        /*005e*/ 	.short	0x00ff


	//----- nvinfo : EIATTR_MERCURY_ISA_VERSION
	.align		4
        /*0060*/ 	.byte	0x03, 0x5f
        /*0062*/ 	.short	0x0101


	//----- nvinfo : EIATTR_VRC_CTA_INIT_COUNT
	.align		4
        /*0064*/ 	.byte	0x02, 0x4a
	.zero		1
	.zero		1


	//----- nvinfo : EIATTR_EXIT_INSTR_OFFSETS
	.align		4
        /*0068*/ 	.byte	0x04, 0x1c
        /*006a*/ 	.short	(.L_67 - .L_66)


	//   ....[0]....
.L_66:
        /*006c*/ 	.word	0x00000070


	//   ....[1]....
        /*0070*/ 	.word	0x00000130


	//   ....[2]....
        /*0074*/ 	.word	0x000003d0


	//   ....[3]....
        /*0078*/ 	.word	0x00000960


	//----- nvinfo : EIATTR_CRS_STACK_SIZE
	.align		4
.L_67:
        /*007c*/ 	.byte	0x04, 0x1e
        /*007e*/ 	.short	(.L_69 - .L_68)
.L_68:
        /*0080*/ 	.word	0x00000000


	//----- nvinfo : EIATTR_CBANK_PARAM_SIZE
	.align		4
.L_69:
        /*0084*/ 	.byte	0x03, 0x19
        /*0086*/ 	.short	0x0020


	//----- nvinfo : EIATTR_PARAM_CBANK
	.align		4
        /*0088*/ 	.byte	0x04, 0x0a
        /*008a*/ 	.short	(.L_71 - .L_70)
	.align		4
.L_70:
        /*008c*/ 	.word	index@(.nv.constant0._Z15RowWiseVariancePKfS0_Pfii)
        /*0090*/ 	.short	0x0380
        /*0092*/ 	.short	0x0020


	//----- nvinfo : EIATTR_SW_WAR
	.align		4
.L_71:
        /*0094*/ 	.byte	0x04, 0x36
        /*0096*/ 	.short	(.L_73 - .L_72)
.L_72:
        /*0098*/ 	.word	0x00000008
.L_73:


//--------------------- .nv.info._Z11RowWiseMeanPKfPfii --------------------------
	.section	.nv.info._Z11RowWiseMeanPKfPfii,"",@"SHT_CUDA_INFO"
	.sectionflags	@""
	.align	4


	//----- nvinfo : EIATTR_CUDA_API_VERSION
	.align		4
        /*0000*/ 	.byte	0x04, 0x37
        /*0002*/ 	.short	(.L_75 - .L_74)
.L_74:
        /*0004*/ 	.word	0x00000082


	//----- nvinfo : EIATTR_KPARAM_INFO
	.align		4
.L_75:
        /*0008*/ 	.byte	0x04, 0x17
        /*000a*/ 	.short	(.L_77 - .L_76)
.L_76:
        /*000c*/ 	.word	0x00000000
        /*0010*/ 	.short	0x0003
        /*0012*/ 	.short	0x0014
        /*0014*/ 	.byte	0x00, 0xf0, 0x11, 0x00


	//----- nvinfo : EIATTR_KPARAM_INFO
	.align		4
.L_77:
        /*0018*/ 	.byte	0x04, 0x17
        /*001a*/ 	.short	(.L_79 - .L_78)
.L_78:
        /*001c*/ 	.word	0x00000000
        /*0020*/ 	.short	0x0002
        /*0022*/ 	.short	0x0010
        /*0024*/ 	.byte	0x00, 0xf0, 0x11, 0x00


	//----- nvinfo : EIATTR_KPARAM_INFO
	.align		4
.L_79:
        /*0028*/ 	.byte	0x04, 0x17
        /*002a*/ 	.short	(.L_81 - .L_80)
.L_80:
        /*002c*/ 	.word	0x00000000
        /*0030*/ 	.short	0x0001
        /*0032*/ 	.short	0x0008
        /*0034*/ 	.byte	0x00, 0xf5, 0x21, 0x00


	//----- nvinfo : EIATTR_KPARAM_INFO
	.align		4
.L_81:
        /*0038*/ 	.byte	0x04, 0x17
        /*003a*/ 	.short	(.L_83 - .L_82)
.L_82:
        /*003c*/ 	.word	0x00000000
        /*0040*/ 	.short	0x0000
        /*0042*/ 	.short	0x0000
        /*0044*/ 	.byte	0x00, 0xf5, 0x21, 0x00


	//----- nvinfo : EIATTR_SPARSE_MMA_MASK
	.align		4
.L_83:
        /*0048*/ 	.byte	0x03, 0x50
        /*004a*/ 	.short	0x0000


	//----- nvinfo : EIATTR_MAXREG_COUNT
	.align		4
        /*004c*/ 	.byte	0x03, 0x1b
        /*004e*/ 	.short	0x00ff


	//----- nvinfo : EIATTR_MERCURY_ISA_VERSION
	.align		4
        /*0050*/ 	.byte	0x03, 0x5f
        /*0052*/ 	.short	0x0101


	//----- nvinfo : EIATTR_VRC_CTA_INIT_COUNT
	.align		4
        /*0054*/ 	.byte	0x02, 0x4a
	.zero		1
	.zero		1


	//----- nvinfo : EIATTR_EXIT_INSTR_OFFSETS
	.align		4
        /*0058*/ 	.byte	0x04, 0x1c
        /*005a*/ 	.short	(.L_85 - .L_84)


	//   ....[0]....
.L_84:
        /*005c*/ 	.word	0x00000070


	//   ....[1]....
        /*0060*/ 	.word	0x00000130


	//   ....[2]....
        /*0064*/ 	.word	0x00000380


	//   ....[3]....
        /*0068*/ 	.word	0x00000850


	//----- nvinfo : EIATTR_CRS_STACK_SIZE
	.align		4
.L_85:
        /*006c*/ 	.byte	0x04, 0x1e
        /*006e*/ 	.short	(.L_87 - .L_86)
.L_86:
        /*0070*/ 	.word	0x00000000


	//----- nvinfo : EIATTR_CBANK_PARAM_SIZE
	.align		4
.L_87:
        /*0074*/ 	.byte	0x03, 0x19
        /*0076*/ 	.short	0x0018


	//----- nvinfo : EIATTR_PARAM_CBANK
	.align		4
        /*0078*/ 	.byte	0x04, 0x0a
        /*007a*/ 	.short	(.L_89 - .L_88)
	.align		4
.L_88:
        /*007c*/ 	.word	index@(.nv.constant0._Z11RowWiseMeanPKfPfii)
        /*0080*/ 	.short	0x0380
        /*0082*/ 	.short	0x0018


	//----- nvinfo : EIATTR_SW_WAR
	.align		4
.L_89:
        /*0084*/ 	.byte	0x04, 0x36
        /*0086*/ 	.short	(.L_91 - .L_90)
.L_90:
        /*0088*/ 	.word	0x00000008
.L_91:


//--------------------- .nv.callgraph             --------------------------
	.section	.nv.callgraph,"",@"SHT_CUDA_CALLGRAPH"
	.align	4
	.sectionentsize	8
	.align		4
        /*0000*/ 	.word	0x00000000
	.align		4
        /*0004*/ 	.word	0xffffffff
	.align		4
        /*0008*/ 	.word	0x00000000
	.align		4
        /*000c*/ 	.word	0xfffffffe
	.align		4
        /*0010*/ 	.word	0x00000000
	.align		4
        /*0014*/ 	.word	0xfffffffd
	.align		4
        /*0018*/ 	.word	0x00000000
	.align		4
        /*001c*/ 	.word	0xfffffffc


//--------------------- .text._Z15LayerNormKernelPKfS0_S0_Pfiifff --------------------------
	.section	.text._Z15LayerNormKernelPKfS0_S0_Pfiifff,"ax",@progbits
	.align	128
        .global         _Z15LayerNormKernelPKfS0_S0_Pfiifff
        .type           _Z15LayerNormKernelPKfS0_S0_Pfiifff,@function
        .size           _Z15LayerNormKernelPKfS0_S0_Pfiifff,(.L_x_71 - _Z15LayerNormKernelPKfS0_S0_Pfiifff)
        .other          _Z15LayerNormKernelPKfS0_S0_Pfiifff,@"STO_CUDA_ENTRY STV_DEFAULT"
_Z15LayerNormKernelPKfS0_S0_Pfiifff:
.text._Z15LayerNormKernelPKfS0_S0_Pfiifff:
[----:B------:R-:W-:Y:S01]  /*0000*/  LDC R1, c[0x0][0x37c] ;  /* 0x0000df00ff017b82 */ /* 0x000fe20000000800 */
[----:B------:R-:W0:Y:S07]  /*0010*/  S2R R3, SR_TID.Y ;  /* 0x0000000000037919 */ /* 0x000e2e0000002200 */
[----:B------:R-:W1:Y:S01]  /*0020*/  LDC R5, c[0x0][0x360] ;  /* 0x0000d800ff057b82 */ /* 0x000e620000000800 */
[----:B------:R-:W2:Y:S01]  /*0030*/  LDCU.64 UR6, c[0x0][0x3a0] ;  /* 0x00007400ff0677ac */ /* 0x000ea20008000a00 */
[----:B------:R-:W1:Y:S06]  /*0040*/  S2R R0, SR_TID.X ;  /* 0x0000000000007919 */ /* 0x000e6c0000002100 */
[----:B------:R-:W0:Y:S08]  /*0050*/  S2UR UR5, SR_CTAID.Y ;  /* 0x00000000000579c3 */ /* 0x000e300000002600 */
[----:B------:R-:W0:Y:S08]  /*0060*/  LDC R4, c[0x0][0x364] ;  /* 0x0000d900ff047b82 */ /* 0x000e300000000800 */
[----:B------:R-:W1:Y:S01]  /*0070*/  S2UR UR4, SR_CTAID.X ;  /* 0x00000000000479c3 */ /* 0x000e620000002500 */
[----:B0-----:R-:W-:-:S05]  /*0080*/  IMAD R4, R4, UR5, R3 ;  /* 0x0000000504047c24 */ /* 0x001fca000f8e0203 */
[----:B--2---:R-:W-:Y:S01]  /*0090*/  ISETP.GE.AND P0, PT, R4, UR7, PT ;  /* 0x0000000704007c0c */ /* 0x004fe2000bf06270 */
[----:B-1----:R-:W-:-:S05]  /*00a0*/  IMAD R5, R5, UR4, R0 ;  /* 0x0000000405057c24 */ /* 0x002fca000f8e0200 */
[----:B------:R-:W-:-:S13]  /*00b0*/  ISETP.GE.OR P0, PT, R5, UR6, P0 ;  /* 0x0000000605007c0c */ /* 0x000fda0008706670 */
[----:B------:R-:W-:Y:S05]  /*00c0*/  @P0 EXIT ;  /* 0x000000000000094d */ /* 0x000fea0003800000 */
[----:B------:R-:W0:Y:S01]  /*00d0*/  LDC.64 R8, c[0x0][0x390] ;  /* 0x0000e400ff087b82 */ /* 0x000e220000000a00 */
[----:B------:R-:W1:Y:S07]  /*00e0*/  LDCU.64 UR4, c[0x0][0x358] ;  /* 0x00006b00ff0477ac */ /* 0x000e6e0008000a00 */
[----:B------:R-:W2:Y:S08]  /*00f0*/  LDC.64 R6, c[0x0][0x388] ;  /* 0x0000e200ff067b82 */ /* 0x000eb00000000a00 */
[----:B------:R-:W3:Y:S01]  /*0100*/  LDC.64 R2, c[0x0][0x380] ;  /* 0x0000e000ff027b82 */ /* 0x000ee20000000a00 */
[C---:B------:R-:W-:Y:S01]  /*0110*/  IMAD R4, R5.reuse, UR7, R4 ;  /* 0x0000000705047c24 */ /* 0x040fe2000f8e0204 */
[----:B------:R-:W4:Y:S01]  /*0120*/  LDCU UR6, c[0x0][0x3b0] ;  /* 0x00007600ff0677ac */ /* 0x000f220008000800 */
[----:B0-----:R-:W-:-:S06]  /*0130*/  IMAD.WIDE R8, R5, 0x4, R8 ;  /* 0x0000000405087825 */ /* 0x001fcc00078e0208 */
[----:B-1----:R-:W4:Y:S01]  /*0140*/  LDG.E R8, desc[UR4][R8.64] ;  /* 0x0000000408087981 */ /* 0x002f22000c1e1900 */
[----:B--2---:R-:W-:-:S06]  /*0150*/  IMAD.WIDE R6, R5, 0x4, R6 ;  /* 0x0000000405067825 */ /* 0x004fcc00078e0206 */
[----:B------:R-:W2:Y:S01]  /*0160*/  LDG.E R7, desc[UR4][R6.64] ;  /* 0x0000000406077981 */ /* 0x000ea2000c1e1900 */
[----:B---3--:R-:W-:-:S05]  /*0170*/  IMAD.WIDE R2, R4, 0x4, R2 ;  /* 0x0000000404027825 */ /* 0x008fca00078e0202 */
[----:B------:R4:W2:Y:S01]  /*0180*/  LDG.E R0, desc[UR4][R2.64] ;  /* 0x0000000402007981 */ /* 0x0008a2000c1e1900 */
[----:B------:R-:W-:Y:S01]  /*0190*/  BSSY.RECONVERGENT B0, `(.L_x_0) ;  /* 0x000000f000007945 */ /* 0x000fe20003800200 */
[----:B----4-:R-:W-:-:S04]  /*01a0*/  FADD R2, R8, UR6 ;  /* 0x0000000608027e21 */ /* 0x010fc80008000000 */
[----:B------:R-:W-:Y:S01]  /*01b0*/  VIADD R10, R2, 0xf3000000 ;  /* 0xf3000000020a7836 */ /* 0x000fe20000000000 */
[----:B------:R0:W1:Y:S04]  /*01c0*/  MUFU.RSQ R5, R2 ;  /* 0x0000000200057308 */ /* 0x0000680000001400 */
[----:B------:R-:W-:Y:S01]  /*01d0*/  ISETP.GT.U32.AND P0, PT, R10, 0x727fffff, PT ;  /* 0x727fffff0a00780c */ /* 0x000fe20003f04070 */
[----:B--2---:R-:W-:-:S12]  /*01e0*/  FADD R0, R0, -R7 ;  /* 0x8000000700007221 */ /* 0x004fd80000000000 */
[----:B01----:R-:W-:Y:S05]  /*01f0*/  @!P0 BRA `(.L_x_1) ;  /* 0x0000000000108947 */ /* 0x003fea0003800000 */
[----:B------:R-:W-:-:S07]  /*0200*/  MOV R9, 0x220 ;  /* 0x0000022000097802 */ /* 0x000fce0000000f00 */
[----:B------:R-:W-:Y:S05]  /*0210*/  CALL.REL.NOINC `($__internal_0_$__cuda_sm20_sqrt_rn_f32_slowpath) ;  /* 0x0000000000607944 */ /* 0x000fea0003c00000 */
[----:B------:R-:W-:Y:S01]  /*0220*/  IMAD.MOV.U32 R3, RZ, RZ, R5 ;  /* 0x000000ffff037224 */ /* 0x000fe200078e0005 */
[----:B------:R-:W-:Y:S06]  /*0230*/  BRA `(.L_x_2) ;  /* 0x0000000000107947 */ /* 0x000fec0003800000 */
.L_x_1:
[----:B------:R-:W-:Y:S01]  /*0240*/  FMUL.FTZ R3, R2, R5 ;  /* 0x0000000502037220 */ /* 0x000fe20000410000 */
[----:B------:R-:W-:-:S03]  /*0250*/  FMUL.FTZ R5, R5, 0.5 ;  /* 0x3f00000005057820 */ /* 0x000fc60000410000 */
[----:B------:R-:W-:-:S04]  /*0260*/  FFMA R2, -R3, R3, R2 ;  /* 0x0000000303027223 */ /* 0x000fc80000000102 */
[----:B------:R-:W-:-:S07]  /*0270*/  FFMA R3, R2, R5, R3 ;  /* 0x0000000502037223 */ /* 0x000fce0000000003 */
.L_x_2:
[----:B------:R-:W-:Y:S05]  /*0280*/  BSYNC.RECONVERGENT B0 ;  /* 0x0000000000007941 */ /* 0x000fea0003800200 */
.L_x_0:
[----:B------:R-:W0:Y:S01]  /*0290*/  MUFU.RCP R2, R3 ;  /* 0x0000000300027308 */ /* 0x000e220000001000 */
[----:B------:R-:W-:Y:S07]  /*02a0*/  BSSY.RECONVERGENT B0, `(.L_x_3) ;  /* 0x000000b000007945 */ /* 0x000fee0003800200 */
[----:B------:R-:W1:Y:S01]  /*02b0*/  FCHK P0, R0, R3 ;  /* 0x0000000300007302 */ /* 0x000e620000000000 */
[----:B0-----:R-:W-:-:S04]  /*02c0*/  FFMA R5, R2, -R3, 1 ;  /* 0x3f80000002057423 */ /* 0x001fc80000000803 */
[----:B------:R-:W-:-:S04]  /*02d0*/  FFMA R5, R2, R5, R2 ;  /* 0x0000000502057223 */ /* 0x000fc80000000002 */
[----:B------:R-:W-:-:S04]  /*02e0*/  FFMA R2, R0, R5, RZ ;  /* 0x0000000500027223 */ /* 0x000fc800000000ff */
[----:B------:R-:W-:-:S04]  /*02f0*/  FFMA R6, R2, -R3, R0 ;  /* 0x8000000302067223 */ /* 0x000fc80000000000 */
[----:B------:R-:W-:Y:S01]  /*0300*/  FFMA R7, R5, R6, R2 ;  /* 0x0000000605077223 */ /* 0x000fe20000000002 */
[----:B-1----:R-:W-:Y:S06]  /*0310*/  @!P0 BRA `(.L_x_4) ;  /* 0x00000000000c8947 */ /* 0x002fec0003800000 */
[----:B------:R-:W-:-:S07]  /*0320*/  MOV R2, 0x340 ;  /* 0x0000034000027802 */ /* 0x000fce0000000f00 */
[----:B------:R-:W-:Y:S05]  /*0330*/  CALL.REL.NOINC `($__internal_1_$__cuda_sm3x_div_rn_noftz_f32_slowpath) ;  /* 0x0000000000747944 */ /* 0x000fea0003c00000 */
[----:B------:R-:W-:-:S07]  /*0340*/  IMAD.MOV.U32 R7, RZ, RZ, R0 ;  /* 0x000000ffff077224 */ /* 0x000fce00078e0000 */
.L_x_4:
[----:B------:R-:W-:Y:S05]  /*0350*/  BSYNC.RECONVERGENT B0 ;  /* 0x0000000000007941 */ /* 0x000fea0003800200 */
.L_x_3:
[----:B------:R-:W0:Y:S02]  /*0360*/  LDC.64 R2, c[0x0][0x398] ;  /* 0x0000e600ff027b82 */ /* 0x000e240000000a00 */
[----:B0-----:R-:W-:-:S05]  /*0370*/  IMAD.WIDE R4, R4, 0x4, R2 ;  /* 0x0000000404047825 */ /* 0x001fca00078e0202 */
[----:B------:R-:W-:Y:S01]  /*0380*/  STG.E desc[UR4][R4.64], R7 ;  /* 0x0000000704007986 */ /* 0x000fe2000c101904 */
[----:B------:R-:W-:Y:S05]  /*0390*/  EXIT ;  /* 0x000000000000794d */ /* 0x000fea0003800000 */
        .weak           $__internal_0_$__cuda_sm20_sqrt_rn_f32_slowpath
        .type           $__internal_0_$__cuda_sm20_sqrt_rn_f32_slowpath,@function
        .size           $__internal_0_$__cuda_sm20_sqrt_rn_f32_slowpath,($__internal_1_$__cuda_sm3x_div_rn_noftz_f32_slowpath - $__internal_0_$__cuda_sm20_sqrt_rn_f32_slowpath)
$__internal_0_$__cuda_sm20_sqrt_rn_f32_slowpath:
[----:B------:R-:W-:-:S13]  /*03a0*/  LOP3.LUT P0, RZ, R2, 0x7fffffff, RZ, 0xc0, !PT ;  /* 0x7fffffff02ff7812 */ /* 0x000fda000780c0ff */
[----:B------:R-:W-:Y:S01]  /*03b0*/  @!P0 IMAD.MOV.U32 R3, RZ, RZ, R2 ;  /* 0x000000ffff038224 */ /* 0x000fe200078e0002 */
[----:B------:R-:W-:Y:S06]  /*03c0*/  @!P0 BRA `(.L_x_5) ;  /* 0x0000000000408947 */ /* 0x000fec0003800000 */
[----:B------:R-:W-:-:S13]  /*03d0*/  FSETP.GEU.FTZ.AND P0, PT, R2, RZ, PT ;  /* 0x000000ff0200720b */ /* 0x000fda0003f1e000 */
[----:B------:R-:W-:Y:S01]  /*03e0*/  @!P0 MOV R3, 0x7fffffff ;  /* 0x7fffffff00038802 */ /* 0x000fe20000000f00 */
[----:B------:R-:W-:Y:S06]  /*03f0*/  @!P0 BRA `(.L_x_5) ;  /* 0x0000000000348947 */ /* 0x000fec0003800000 */
[----:B------:R-:W-:-:S13]  /*0400*/  FSETP.GTU.FTZ.AND P0, PT, |R2|, +INF , PT ;  /* 0x7f8000000200780b */ /* 0x000fda0003f1c200 */
[----:B------:R-:W-:Y:S01]  /*0410*/  @P0 FADD.FTZ R3, R2, 1 ;  /* 0x3f80000002030421 */ /* 0x000fe20000010000 */
[----:B------:R-:W-:Y:S06]  /*0420*/  @P0 BRA `(.L_x_5) ;  /* 0x0000000000280947 */ /* 0x000fec0003800000 */
[----:B------:R-:W-:-:S13]  /*0430*/  FSETP.NEU.FTZ.AND P0, PT, |R2|, +INF , PT ;  /* 0x7f8000000200780b */ /* 0x000fda0003f1d200 */
[----:B------:R-:W-:-:S04]  /*0440*/  @P0 FFMA R5, R2, 1.84467440737095516160e+19, RZ ;  /* 0x5f80000002050823 */ /* 0x000fc800000000ff */
[----:B------:R-:W0:Y:S02]  /*0450*/  @P0 MUFU.RSQ R6, R5 ;  /* 0x0000000500060308 */ /* 0x000e240000001400 */
[----:B0-----:R-:W-:Y:S01]  /*0460*/  @P0 FMUL.FTZ R8, R5, R6 ;  /* 0x0000000605080220 */ /* 0x001fe20000410000 */
[----:B------:R-:W-:-:S03]  /*0470*/  @P0 FMUL.FTZ R6, R6, 0.5 ;  /* 0x3f00000006060820 */ /* 0x000fc60000410000 */
[----:B------:R-:W-:-:S04]  /*0480*/  @P0 FADD.FTZ R3, -R8, -RZ ;  /* 0x800000ff08030221 */ /* 0x000fc80000010100 */
[----:B------:R-:W-:Y:S01]  /*0490*/  @P0 FFMA R7, R8, R3, R5 ;  /* 0x0000000308070223 */ /* 0x000fe20000000005 */
[----:B------:R-:W-:-:S03]  /*04a0*/  @!P0 IMAD.MOV.U32 R3, RZ, RZ, R2 ;  /* 0x000000ffff038224 */ /* 0x000fc600078e0002 */
[----:B------:R-:W-:-:S04]  /*04b0*/  @P0 FFMA R6, R7, R6, R8 ;  /* 0x0000000607060223 */ /* 0x000fc80000000008 */
[----:B------:R-:W-:-:S07]  /*04c0*/  @P0 FMUL.FTZ R3, R6, 2.3283064365386962891e-10 ;  /* 0x2f80000006030820 */ /* 0x000fce0000410000 */
.L_x_5:
[----:B------:R-:W-:Y:S02]  /*04d0*/  IMAD.MOV.U32 R5, RZ, RZ, R3 ;  /* 0x000000ffff057224 */ /* 0x000fe400078e0003 */
[----:B------:R-:W-:Y:S02]  /*04e0*/  HFMA2 R3, -RZ, RZ, 0, 0 ;  /* 0x00000000ff037431 */ /* 0x000fe400000001ff */
[----:B------:R-:W-:-:S04]  /*04f0*/  IMAD.MOV.U32 R2, RZ, RZ, R9 ;  /* 0x000000ffff027224 */ /* 0x000fc800078e0009 */
[----:B------:R-:W-:Y:S05]  /*0500*/  RET.REL.NODEC R2 `(_Z15LayerNormKernelPKfS0_S0_Pfiifff) ;  /* 0xfffffff802bc7950 */ /* 0x000fea0003c3ffff */
        .weak           $__internal_1_$__cuda_sm3x_div_rn_noftz_f32_slowpath
        .type           $__internal_1_$__cuda_sm3x_div_rn_noftz_f32_slowpath,@function
        .size           $__internal_1_$__cuda_sm3x_div_rn_noftz_f32_slowpath,(.L_x_71 - $__internal_1_$__cuda_sm3x_div_rn_noftz_f32_slowpath)
$__internal_1_$__cuda_sm3x_div_rn_noftz_f32_slowpath:
[----:B------:R-:W-:Y:S01]  /*0510*/  SHF.R.U32.HI R6, RZ, 0x17, R3 ;  /* 0x00000017ff067819 */ /* 0x000fe20000011603 */
[----:B------:R-:W-:Y:S01]  /*0520*/  BSSY.RECONVERGENT B1, `(.L_x_6) ;  /* 0x0000063000017945 */ /* 0x000fe20003800200 */
[--C-:B------:R-:W-:Y:S02]  /*0530*/  SHF.R.U32.HI R5, RZ, 0x17, R0.reuse ;  /* 0x00000017ff057819 */ /* 0x100fe40000011600 */
[----:B------:R-:W-:Y:S01]  /*0540*/  LOP3.LUT R10, R6, 0xff, RZ, 0xc0, !PT ;  /* 0x000000ff060a7812 */ /* 0x000fe200078ec0ff */
[----:B------:R-:W-:Y:S01]  /*0550*/  IMAD.MOV.U32 R6, RZ, RZ, R0 ;  /* 0x000000ffff067224 */ /* 0x000fe200078e0000 */
[----:B------:R-:W-:-:S03]  /*0560*/  LOP3.LUT R5, R5, 0xff, RZ, 0xc0, !PT ;  /* 0x000000ff05057812 */ /* 0x000fc600078ec0ff */
[----:B------:R-:W-:Y:S02]  /*0570*/  VIADD R9, R10, 0xffffffff ;  /* 0xffffffff0a097836 */ /* 0x000fe40000000000 */
[----:B------:R-:W-:-:S03]  /*0580*/  VIADD R8, R5, 0xffffffff ;  /* 0xffffffff05087836 */ /* 0x000fc60000000000 */
[----:B------:R-:W-:-:S04]  /*0590*/  ISETP.GT.U32.AND P0, PT, R9, 0xfd, PT ;  /* 0x000000fd0900780c */ /* 0x000fc80003f04070 */
[----:B------:R-:W-:-:S13]  /*05a0*/  ISETP.GT.U32.OR P0, PT, R8, 0xfd, P0 ;  /* 0x000000fd0800780c */ /* 0x000fda0000704470 */
[----:B------:R-:W-:Y:S01]  /*05b0*/  @!P0 MOV R7, RZ ;  /* 0x000000ff00078202 */ /* 0x000fe20000000f00 */
[----:B------:R-:W-:Y:S06]  /*05c0*/  @!P0 BRA `(.L_x_7) ;  /* 0x00000000005c8947 */ /* 0x000fec0003800000 */
[----:B------:R-:W-:Y:S02]  /*05d0*/  FSETP.GTU.FTZ.AND P1, PT, |R3|, +INF , PT ;  /* 0x7f8000000300780b */ /* 0x000fe40003f3c200 */
[----:B------:R-:W-:-:S04]  /*05e0*/  FSETP.GTU.FTZ.AND P0, PT, |R0|, +INF , PT ;  /* 0x7f8000000000780b */ /* 0x000fc80003f1c200 */
[----:B------:R-:W-:-:S13]  /*05f0*/  PLOP3.LUT P0, PT, P0, P1, PT, 0xf8, 0x8f ;  /* 0x00000000008f781c */ /* 0x000fda0000703f70 */
[----:B------:R-:W-:Y:S05]  /*0600*/  @P0 BRA `(.L_x_8) ;  /* 0x00000004004c0947 */ /* 0x000fea0003800000 */
[----:B------:R-:W-:-:S13]  /*0610*/  LOP3.LUT P0, RZ, R3, 0x7fffffff, R6, 0xc8, !PT ;  /* 0x7fffffff03ff7812 */ /* 0x000fda000780c806 */
[----:B------:R-:W-:Y:S05]  /*0620*/  @!P0 BRA `(.L_x_9) ;  /* 0x00000004003c8947 */ /* 0x000fea0003800000 */
[C---:B------:R-:W-:Y:S02]  /*0630*/  FSETP.NEU.FTZ.AND P2, PT, |R0|.reuse, +INF , PT ;  /* 0x7f8000000000780b */ /* 0x040fe40003f5d200 */
[----:B------:R-:W-:Y:S02]  /*0640*/  FSETP.NEU.FTZ.AND P1, PT, |R3|, +INF , PT ;  /* 0x7f8000000300780b */ /* 0x000fe40003f3d200 */
[----:B------:R-:W-:-:S11]  /*0650*/  FSETP.NEU.FTZ.AND P0, PT, |R0|, +INF , PT ;  /* 0x7f8000000000780b */ /* 0x000fd60003f1d200 */
[----:B------:R-:W-:Y:S05]  /*0660*/  @!P1 BRA !P2, `(.L_x_9) ;  /* 0x00000004002c9947 */ /* 0x000fea0005000000 */
[----:B------:R-:W-:-:S04]  /*0670*/  LOP3.LUT P2, RZ, R6, 0x7fffffff, RZ, 0xc0, !PT ;  /* 0x7fffffff06ff7812 */ /* 0x000fc8000784c0ff */
[----:B------:R-:W-:-:S13]  /*0680*/  PLOP3.LUT P1, PT, P1, P2, PT, 0x2f, 0xf2 ;  /* 0x0000000000f2781c */ /* 0x000fda0000f24577 */
[----:B------:R-:W-:Y:S05]  /*0690*/  @P1 BRA `(.L_x_10) ;  /* 0x0000000400181947 */ /* 0x000fea0003800000 */
[----:B------:R-:W-:-:S04]  /*06a0*/  LOP3.LUT P1, RZ, R3, 0x7fffffff, RZ, 0xc0, !PT ;  /* 0x7fffffff03ff7812 */ /* 0x000fc8000782c0ff */
[----:B------:R-:W-:-:S13]  /*06b0*/  PLOP3.LUT P0, PT, P0, P1, PT, 0x2f, 0xf2 ;  /* 0x0000000000f2781c */ /* 0x000fda0000702577 */
[----:B------:R-:W-:Y:S05]  /*06c0*/  @P0 BRA `(.L_x_11) ;  /* 0x0000000400000947 */ /* 0x000fea0003800000 */
[----:B------:R-:W-:Y:S02]  /*06d0*/  ISETP.GE.AND P0, PT, R8, RZ, PT ;  /* 0x000000ff0800720c */ /* 0x000fe40003f06270 */
[----:B------:R-:W-:-:S11]  /*06e0*/  ISETP.GE.AND P1, PT, R9, RZ, PT ;  /* 0x000000ff0900720c */ /* 0x000fd60003f26270 */
[----:B------:R-:W-:Y:S02]  /*06f0*/  @P0 IMAD.MOV.U32 R7, RZ, RZ, RZ ;  /* 0x000000ffff070224 */ /* 0x000fe400078e00ff */
[----:B------:R-:W-:Y:S01]  /*0700*/  @!P0 FFMA R6, R0, 1.84467440737095516160e+19, RZ ;  /* 0x5f80000000068823 */ /* 0x000fe200000000ff */
[----:B------:R-:W-:Y:S02]  /*0710*/  @!P0 IMAD.MOV.U32 R7, RZ, RZ, -0x40 ;  /* 0xffffffc0ff078424 */ /* 0x000fe400078e00ff */
[----:B------:R-:W-:Y:S02]  /*0720*/  @!P1 FFMA R3, R3, 1.84467440737095516160e+19, RZ ;  /* 0x5f80000003039823 */ /* 0x000fe400000000ff */
[----:B------:R-:W-:-:S07]  /*0730*/  @!P1 VIADD R7, R7, 0x40 ;  /* 0x0000004007079836 */ /* 0x000fce0000000000 */
.L_x_7:
[----:B------:R-:W-:Y:S01]  /*0740*/  LEA R0, R10, 0xc0800000, 0x17 ;  /* 0xc08000000a007811 */ /* 0x000fe200078eb8ff */
[----:B------:R-:W-:Y:S01]  /*0750*/  VIADD R5, R5, 0xffffff81 ;  /* 0xffffff8105057836 */ /* 0x000fe20000000000 */
[----:B------:R-:W-:Y:S02]  /*0760*/  BSSY.RECONVERGENT B2, `(.L_x_12) ;  /* 0x0000035000027945 */ /* 0x000fe40003800200 */
[----:B------:R-:W-:Y:S01]  /*0770*/  IADD3 R3, PT, PT, -R0, R3, RZ ;  /* 0x0000000300037210 */ /* 0x000fe20007ffe1ff */
[----:B------:R-:W-:-:S03]  /*0780*/  IMAD R0, R5, -0x800000, R6 ;  /* 0xff80000005007824 */ /* 0x000fc600078e0206 */
[----:B------:R-:W0:Y:S01]  /*0790*/  MUFU.RCP R8, R3 ;  /* 0x0000000300087308 */ /* 0x000e220000001000 */
[----:B------:R-:W-:-:S04]  /*07a0*/  FADD.FTZ R9, -R3, -RZ ;  /* 0x800000ff03097221 */ /* 0x000fc80000010100 */
[----:B0-----:R-:W-:-:S04]  /*07b0*/  FFMA R11, R8, R9, 1 ;  /* 0x3f800000080b7423 */ /* 0x001fc80000000009 */
[----:B------:R-:W-:-:S04]  /*07c0*/  FFMA R13, R8, R11, R8 ;  /* 0x0000000b080d7223 */ /* 0x000fc80000000008 */
[----:B------:R-:W-:-:S04]  /*07d0*/  FFMA R6, R0, R13, RZ ;  /* 0x0000000d00067223 */ /* 0x000fc800000000ff */
[----:B------:R-:W-:-:S04]  /*07e0*/  FFMA R11, R9, R6, R0 ;  /* 0x00000006090b7223 */ /* 0x000fc80000000000 */
[----:B------:R-:W-:Y:S01]  /*07f0*/  FFMA R8, R13, R11, R6 ;  /* 0x0000000b0d087223 */ /* 0x000fe20000000006 */
[----:B------:R-:W-:-:S03]  /*0800*/  IADD3 R6, PT, PT, R5, 0x7f, -R10 ;  /* 0x0000007f05067810 */ /* 0x000fc60007ffe80a */
[----:B------:R-:W-:Y:S02]  /*0810*/  FFMA R9, R9, R8, R0 ;  /* 0x0000000809097223 */ /* 0x000fe40000000000 */
[----:B------:R-:W-:Y:S02]  /*0820*/  IMAD.IADD R6, R6, 0x1, R7 ;  /* 0x0000000106067824 */ /* 0x000fe400078e0207 */
[----:B------:R-:W-:-:S05]  /*0830*/  FFMA R0, R13, R9, R8 ;  /* 0x000000090d007223 */ /* 0x000fca0000000008 */
[----:B------:R-:W-:-:S04]  /*0840*/  SHF.R.U32.HI R3, RZ, 0x17, R0 ;  /* 0x00000017ff037819 */ /* 0x000fc80000011600 */
[----:B------:R-:W-:-:S05]  /*0850*/  LOP3.LUT R3, R3, 0xff, RZ, 0xc0, !PT ;  /* 0x000000ff03037812 */ /* 0x000fca00078ec0ff */
[----:B------:R-:W-:-:S05]  /*0860*/  IMAD.IADD R7, R3, 0x1, R6 ;  /* 0x0000000103077824 */ /* 0x000fca00078e0206 */
[----:B------:R-:W-:-:S04]  /*0870*/  IADD3 R3, PT, PT, R7, -0x1, RZ ;  /* 0xffffffff07037810 */ /* 0x000fc80007ffe0ff */
[----:B------:R-:W-:-:S13]  /*0880*/  ISETP.GE.U32.AND P0, PT, R3, 0xfe, PT ;  /* 0x000000fe0300780c */ /* 0x000fda0003f06070 */
[----:B------:R-:W-:Y:S05]  /*0890*/  @!P0 BRA `(.L_x_13) ;  /* 0x0000000000808947 */ /* 0x000fea0003800000 */
[----:B------:R-:W-:-:S13]  /*08a0*/  ISETP.GT.AND P0, PT, R7, 0xfe, PT ;  /* 0x000000fe0700780c */ /* 0x000fda0003f04270 */
[----:B------:R-:W-:Y:S05]  /*08b0*/  @P0 BRA `(.L_x_14) ;  /* 0x00000000006c0947 */ /* 0x000fea0003800000 */
[----:B------:R-:W-:-:S13]  /*08c0*/  ISETP.GE.AND P0, PT, R7, 0x1, PT ;  /* 0x000000010700780c */ /* 0x000fda0003f06270 */
[----:B------:R-:W-:Y:S05]  /*08d0*/  @P0 BRA `(.L_x_15) ;  /* 0x0000000000740947 */ /* 0x000fea0003800000 */
[----:B------:R-:W-:Y:S02]  /*08e0*/  ISETP.GE.AND P0, PT, R7, -0x18, PT ;  /* 0xffffffe80700780c */ /* 0x000fe40003f06270 */
[----:B------:R-:W-:-:S11]  /*08f0*/  LOP3.LUT R0, R0, 0x80000000, RZ, 0xc0, !PT ;  /* 0x8000000000007812 */ /* 0x000fd600078ec0ff */
[----:B------:R-:W-:Y:S05]  /*0900*/  @!P0 BRA `(.L_x_15) ;  /* 0x0000000000688947 */ /* 0x000fea0003800000 */
[CCC-:B------:R-:W-:Y:S01]  /*0910*/  FFMA.RZ R3, R13.reuse, R9.reuse, R8.reuse ;  /* 0x000000090d037223 */ /* 0x1c0fe2000000c008 */
[-CC-:B------:R-:W-:Y:S01]  /*0920*/  FFMA.RM R6, R13, R9.reuse, R8.reuse ;  /* 0x000000090d067223 */ /* 0x180fe20000004008 */
[C---:B------:R-:W-:Y:S02]  /*0930*/  ISETP.NE.AND P2, PT, R7.reuse, RZ, PT ;  /* 0x000000ff0700720c */ /* 0x040fe40003f45270 */
[----:B------:R-:W-:Y:S02]  /*0940*/  ISETP.NE.AND P1, PT, R7, RZ, PT ;  /* 0x000000ff0700720c */ /* 0x000fe40003f25270 */
[----:B------:R-:W-:Y:S01]  /*0950*/  LOP3.LUT R5, R3, 0x7fffff, RZ, 0xc0, !PT ;  /* 0x007fffff03057812 */ /* 0x000fe200078ec0ff */
[----:B------:R-:W-:Y:S01]  /*0960*/  FFMA.RP R3, R13, R9, R8 ;  /* 0x000000090d037223 */ /* 0x000fe20000008008 */
[----:B------:R-:W-:Y:S02]  /*0970*/  VIADD R8, R7, 0x20 ;  /* 0x0000002007087836 */ /* 0x000fe40000000000 */
[----:B------:R-:W-:Y:S01]  /*0980*/  LOP3.LUT R5, R5, 0x800000, RZ, 0xfc, !PT ;  /* 0x0080000005057812 */ /* 0x000fe200078efcff */
[----:B------:R-:W-:Y:S01]  /*0990*/  IMAD.MOV R7, RZ, RZ, -R7 ;  /* 0x000000ffff077224 */ /* 0x000fe200078e0a07 */
[----:B------:R-:W-:-:S02]  /*09a0*/  FSETP.NEU.FTZ.AND P0, PT, R3, R6, PT ;  /* 0x000000060300720b */ /* 0x000fc40003f1d000 */
[----:B------:R-:W-:Y:S02]  /*09b0*/  SHF.L.U32 R8, R5, R8, RZ ;  /* 0x0000000805087219 */ /* 0x000fe400000006ff */
[----:B------:R-:W-:Y:S02]  /*09c0*/  SEL R6, R7, RZ, P2 ;  /* 0x000000ff07067207 */ /* 0x000fe40001000000 */
[----:B------:R-:W-:Y:S02]  /*09d0*/  ISETP.NE.AND P1, PT, R8, RZ, P1 ;  /* 0x000000ff0800720c */ /* 0x000fe40000f25270 */
[----:B------:R-:W-:Y:S02]  /*09e0*/  SHF.R.U32.HI R6, RZ, R6, R5 ;  /* 0x00000006ff067219 */ /* 0x000fe40000011605 */
[----:B------:R-:W-:Y:S02]  /*09f0*/  PLOP3.LUT P0, PT, P0, P1, PT, 0xf8, 0x8f ;  /* 0x00000000008f781c */ /* 0x000fe40000703f70 */
[----:B------:R-:W-:-:S02]  /*0a00*/  SHF.R.U32.HI R8, RZ, 0x1, R6 ;  /* 0x00000001ff087819 */ /* 0x000fc40000011606 */
[----:B------:R-:W-:-:S04]  /*0a10*/  SEL R3, RZ, 0x1, !P0 ;  /* 0x00000001ff037807 */ /* 0x000fc80004000000 */
[----:B------:R-:W-:-:S04]  /*0a20*/  LOP3.LUT R3, R3, 0x1, R8, 0xf8, !PT ;  /* 0x0000000103037812 */ /* 0x000fc800078ef808 */
[----:B------:R-:W-:-:S05]  /*0a30*/  LOP3.LUT R3, R3, R6, RZ, 0xc0, !PT ;  /* 0x0000000603037212 */ /* 0x000fca00078ec0ff */
[----:B------:R-:W-:-:S05]  /*0a40*/  IMAD.IADD R3, R8, 0x1, R3 ;  /* 0x0000000108037824 */ /* 0x000fca00078e0203 */
[----:B------:R-:W-:Y:S01]  /*0a50*/  LOP3.LUT R0, R3, R0, RZ, 0xfc, !PT ;  /* 0x0000000003007212 */ /* 0x000fe200078efcff */
[----:B------:R-:W-:Y:S06]  /*0a60*/  BRA `(.L_x_15) ;  /* 0x0000000000107947 */ /* 0x000fec0003800000 */
.L_x_14:
[----:B------:R-:W-:-:S04]  /*0a70*/  LOP3.LUT R0, R0, 0x80000000, RZ, 0xc0, !PT ;  /* 0x8000000000007812 */ /* 0x000fc800078ec0ff */
[----:B------:R-:W-:Y:S01]  /*0a80*/  LOP3.LUT R0, R0, 0x7f800000, RZ, 0xfc, !PT ;  /* 0x7f80000000007812 */ /* 0x000fe200078efcff */
[----:B------:R-:W-:Y:S06]  /*0a90*/  BRA `(.L_x_15) ;  /* 0x0000000000047947 */ /* 0x000fec0003800000 */
.L_x_13:
[----:B------:R-:W-:-:S07]  /*0aa0*/  LEA R0, R6, R0, 0x17 ;  /* 0x0000000006007211 */ /* 0x000fce00078eb8ff */
.L_x_15:
[----:B------:R-:W-:Y:S05]  /*0ab0*/  BSYNC.RECONVERGENT B2 ;  /* 0x0000000000027941 */ /* 0x000fea0003800200 */
.L_x_12:
[----:B------:R-:W-:Y:S05]  /*0ac0*/  BRA `(.L_x_16) ;  /* 0x0000000000207947 */ /* 0x000fea0003800000 */
.L_x_11:
[----:B------:R-:W-:-:S04]  /*0ad0*/  LOP3.LUT R0, R3, 0x80000000, R6, 0x48, !PT ;  /* 0x8000000003007812 */ /* 0x000fc800078e4806 */
[----:B------:R-:W-:Y:S01]  /*0ae0*/  LOP3.LUT R0, R0, 0x7f800000, RZ, 0xfc, !PT ;  /* 0x7f80000000007812 */ /* 0x000fe200078efcff */
[----:B------:R-:W-:Y:S06]  /*0af0*/  BRA `(.L_x_16) ;  /* 0x0000000000147947 */ /* 0x000fec0003800000 */
.L_x_10:
[----:B------:R-:W-:Y:S01]  /*0b00*/  LOP3.LUT R0, R3, 0x80000000, R6, 0x48, !PT ;  /* 0x8000000003007812 */ /* 0x000fe200078e4806 */
[----:B------:R-:W-:Y:S06]  /*0b10*/  BRA `(.L_x_16) ;  /* 0x00000000000c7947 */ /* 0x000fec0003800000 */
.L_x_9:
[----:B------:R-:W0:Y:S01]  /*0b20*/  MUFU.RSQ R0, -QNAN ;  /* 0xffc0000000007908 */ /* 0x000e220000001400 */
[----:B------:R-:W-:Y:S05]  /*0b30*/  BRA `(.L_x_16) ;  /* 0x0000000000047947 */ /* 0x000fea0003800000 */
.L_x_8:
[----:B------:R-:W-:-:S07]  /*0b40*/  FADD.FTZ R0, R0, R3 ;  /* 0x0000000300007221 */ /* 0x000fce0000010000 */
.L_x_16:
[----:B------:R-:W-:Y:S05]  /*0b50*/  BSYNC.RECONVERGENT B1 ;  /* 0x0000000000017941 */ /* 0x000fea0003800200 */
.L_x_6:
[----:B------:R-:W-:-:S04]  /*0b60*/  IMAD.MOV.U32 R3, RZ, RZ, 0x0 ;  /* 0x00000000ff037424 */ /* 0x000fc800078e00ff */
[----:B0-----:R-:W-:Y:S05]  /*0b70*/  RET.REL.NODEC R2 `(_Z15LayerNormKernelPKfS0_S0_Pfiifff) ;  /* 0xfffffff402207950 */ /* 0x001fea0003c3ffff */
.L_x_17:
[----:B------:R-:W-:-:S00]  /*0b80*/  BRA `(.L_x_17) ;  /* 0xfffffffc00fc7947 */ /* 0x000fc0000383ffff */
[----:B------:R-:W-:-:S00]  /*0b90*/  NOP ;  /* 0x0000000000007918 */ /* 0x000fc00000000000 */
        /* <DEDUP_REMOVED lines=14> */
.L_x_71:


//--------------------- .text._Z15RowWiseVariancePKfS0_Pfii --------------------------
	.section	.text._Z15RowWiseVariancePKfS0_Pfii,"ax",@progbits
	.align	128
        .global         _Z15RowWiseVariancePKfS0_Pfii
        .type           _Z15RowWiseVariancePKfS0_Pfii,@function
        .size           _Z15RowWiseVariancePKfS0_Pfii,(.L_x_72 - _Z15RowWiseVariancePKfS0_Pfii)
        .other          _Z15RowWiseVariancePKfS0_Pfii,@"STO_CUDA_ENTRY STV_DEFAULT"
_Z15RowWiseVariancePKfS0_Pfii:
.text._Z15RowWiseVariancePKfS0_Pfii:
[----:B------:R-:W-:Y:S01]  /*0000*/  LDC R1, c[0x0][0x37c] ;  /* 0x0000df00ff017b82 */ /* 0x000fe20000000800 */
[----:B------:R-:W0:Y:S07]  /*0010*/  S2R R0, SR_TID.X ;  /* 0x0000000000007919 */ /* 0x000e2e0000002100 */
[----:B------:R-:W0:Y:S01]  /*0020*/  S2UR UR4, SR_CTAID.X ;  /* 0x00000000000479c3 */ /* 0x000e220000002500 */
[----:B------:R-:W1:Y:S07]  /*0030*/  LDCU UR5, c[0x0][0x398] ;  /* 0x00007300ff0577ac */ /* 0x000e6e0008000800 */
[----:B------:R-:W0:Y:S02]  /*0040*/  LDC R19, c[0x0][0x360] ;  /* 0x0000d800ff137b82 */ /* 0x000e240000000800 */
[----:B0-----:R-:W-:-:S05]  /*0050*/  IMAD R19, R19, UR4, R0 ;  /* 0x0000000413137c24 */ /* 0x001fca000f8e0200 */
[----:B-1----:R-:W-:-:S13]  /*0060*/  ISETP.GE.AND P0, PT, R19, UR5, PT ;  /* 0x0000000513007c0c */ /* 0x002fda000bf06270 */
[----:B------:R-:W-:Y:S05]  /*0070*/  @P0 EXIT ;  /* 0x000000000000094d */ /* 0x000fea0003800000 */
[----:B------:R-:W0:Y:S01]  /*0080*/  S2R R16, SR_TID.Y ;  /* 0x0000000000107919 */ /* 0x000e220000002200 */
[----:B------:R-:W1:Y:S01]  /*0090*/  S2UR UR4, SR_CTAID.Y ;  /* 0x00000000000479c3 */ /* 0x000e620000002600 */
[----:B------:R-:W1:Y:S01]  /*00a0*/  LDCU UR5, c[0x0][0x364] ;  /* 0x00006c80ff0577ac */ /* 0x000e620008000800 */
[----:B------:R-:W2:Y:S06]  /*00b0*/  LDCU UR8, c[0x0][0x39c] ;  /* 0x00007380ff0877ac */ /* 0x000eac0008000800 */
[----:B------:R-:W3:Y:S01]  /*00c0*/  LDC.64 R4, c[0x0][0x390] ;  /* 0x0000e400ff047b82 */ /* 0x000ee20000000a00 */
[----:B------:R-:W4:Y:S01]  /*00d0*/  LDCU.64 UR6, c[0x0][0x358] ;  /* 0x00006b00ff0677ac */ /* 0x000f220008000a00 */
[----:B-1----:R-:W-:-:S06]  /*00e0*/  UIMAD UR4, UR4, UR5, URZ ;  /* 0x00000005040472a4 */ /* 0x002fcc000f8e02ff */
[----:B0-----:R-:W-:Y:S02]  /*00f0*/  VIADD R2, R16, UR4 ;  /* 0x0000000410027c36 */ /* 0x001fe40008000000 */
[----:B---3--:R-:W-:-:S03]  /*0100*/  IMAD.WIDE R4, R19, 0x4, R4 ;  /* 0x0000000413047825 */ /* 0x008fc600078e0204 */
[----:B--2---:R-:W-:Y:S02]  /*0110*/  ISETP.GE.AND P0, PT, R2, UR8, PT ;  /* 0x0000000802007c0c */ /* 0x004fe4000bf06270 */
[----:B----4-:R0:W-:Y:S11]  /*0120*/  STG.E desc[UR6][R4.64], RZ ;  /* 0x000000ff04007986 */ /* 0x0101f6000c101906 */
[----:B------:R-:W-:Y:S05]  /*0130*/  @P0 EXIT ;  /* 0x000000000000094d */ /* 0x000fea0003800000 */
[----:B------:R-:W1:Y:S01]  /*0140*/  LDC.64 R6, c[0x0][0x388] ;  /* 0x0000e200ff067b82 */ /* 0x000e620000000a00 */
[----:B------:R-:W-:Y:S01]  /*0150*/  IADD3 R0, PT, PT, -R2, UR8, RZ ;  /* 0x0000000802007c10 */ /* 0x000fe2000fffe1ff */
[----:B------:R-:W-:Y:S01]  /*0160*/  BSSY.RECONVERGENT B0, `(.L_x_18) ;  /* 0x0000023000007945 */ /* 0x000fe20003800200 */
[----:B------:R-:W-:Y:S01]  /*0170*/  I2FP.F32.U32 R3, UR8 ;  /* 0x0000000800037c45 */ /* 0x000fe20008201000 */
[----:B------:R-:W-:Y:S01]  /*0180*/  IMAD.MOV.U32 R11, RZ, RZ, RZ ;  /* 0x000000ffff0b7224 */ /* 0x000fe200078e00ff */
[----:B------:R-:W-:Y:S01]  /*0190*/  LOP3.LUT P0, R0, R0, 0x3, RZ, 0xc0, !PT ;  /* 0x0000000300007812 */ /* 0x000fe2000780c0ff */
[----:B-1----:R-:W-:-:S12]  /*01a0*/  IMAD.WIDE R6, R19, 0x4, R6 ;  /* 0x0000000413067825 */ /* 0x002fd800078e0206 */
[----:B------:R-:W-:Y:S05]  /*01b0*/  @!P0 BRA `(.L_x_19) ;  /* 0x0000000000748947 */ /* 0x000fea0003800000 */
[----:B------:R-:W1:Y:S01]  /*01c0*/  LDC.64 R8, c[0x0][0x380] ;  /* 0x0000e000ff087b82 */ /* 0x000e620000000a00 */
[----:B------:R-:W-:Y:S01]  /*01d0*/  IADD3 R14, PT, PT, -R0, RZ, RZ ;  /* 0x000000ff000e7210 */ /* 0x000fe20007ffe1ff */
[----:B------:R-:W-:Y:S02]  /*01e0*/  IMAD R17, R19, UR8, R2 ;  /* 0x0000000813117c24 */ /* 0x000fe4000f8e0202 */
[----:B------:R-:W-:-:S07]  /*01f0*/  IMAD.MOV.U32 R11, RZ, RZ, RZ ;  /* 0x000000ffff0b7224 */ /* 0x000fce00078e00ff */
.L_x_22:
[----:B-1----:R-:W-:Y:S01]  /*0200*/  IMAD.WIDE R12, R17, 0x4, R8 ;  /* 0x00000004110c7825 */ /* 0x002fe200078e0208 */
[----:B------:R-:W2:Y:S05]  /*0210*/  LDG.E R15, desc[UR6][R6.64] ;  /* 0x00000006060f7981 */ /* 0x000eaa000c1e1900 */
[----:B------:R-:W2:Y:S01]  /*0220*/  LDG.E R12, desc[UR6][R12.64] ;  /* 0x000000060c0c7981 */ /* 0x000ea2000c1e1900 */
[----:B------:R-:W1:Y:S01]  /*0230*/  MUFU.RCP R10, R3 ;  /* 0x00000003000a7308 */ /* 0x000e620000001000 */
[----:B------:R-:W-:Y:S01]  /*0240*/  BSSY.RECONVERGENT B1, `(.L_x_20) ;  /* 0x000000d000017945 */ /* 0x000fe20003800200 */
[----:B-1----:R-:W-:-:S04]  /*0250*/  FFMA R21, -R3, R10, 1 ;  /* 0x3f80000003157423 */ /* 0x002fc8000000010a */
[----:B------:R-:W-:Y:S01]  /*0260*/  FFMA R21, R10, R21, R10 ;  /* 0x000000150a157223 */ /* 0x000fe2000000000a */
[----:B--2---:R-:W-:-:S04]  /*0270*/  FADD R15, R12, -R15 ;  /* 0x8000000f0c0f7221 */ /* 0x004fc80000000000 */
[----:B------:R-:W-:-:S04]  /*0280*/  FMUL R0, R15, R15 ;  /* 0x0000000f0f007220 */ /* 0x000fc80000400000 */
[----:B------:R-:W1:Y:S01]  /*0290*/  FCHK P0, R0, R3 ;  /* 0x0000000300007302 */ /* 0x000e620000000000 */
[----:B------:R-:W-:-:S04]  /*02a0*/  FFMA R10, R0, R21, RZ ;  /* 0x00000015000a7223 */ /* 0x000fc800000000ff */
[----:B------:R-:W-:-:S04]  /*02b0*/  FFMA R15, -R3, R10, R0 ;  /* 0x0000000a030f7223 */ /* 0x000fc80000000100 */
[----:B------:R-:W-:Y:S01]  /*02c0*/  FFMA R10, R21, R15, R10 ;  /* 0x0000000f150a7223 */ /* 0x000fe2000000000a */
[----:B-1----:R-:W-:Y:S06]  /*02d0*/  @!P0 BRA `(.L_x_21) ;  /* 0x00000000000c8947 */ /* 0x002fec0003800000 */
[----:B------:R-:W-:-:S07]  /*02e0*/  MOV R12, 0x300 ;  /* 0x00000300000c7802 */ /* 0x000fce0000000f00 */
[----:B0-----:R-:W-:Y:S05]  /*02f0*/  CALL.REL.NOINC `($__internal_2_$__cuda_sm3x_div_rn_noftz_f32_slowpath) ;  /* 0x00000004009c7944 */ /* 0x001fea0003c00000 */
[----:B------:R-:W-:-:S07]  /*0300*/  MOV R10, R0 ;  /* 0x00000000000a7202 */ /* 0x000fce0000000f00 */
.L_x_21:
[----:B------:R-:W-:Y:S05]  /*0310*/  BSYNC.RECONVERGENT B1 ;  /* 0x0000000000017941 */ /* 0x000fea0003800200 */
.L_x_20:
[----:B------:R-:W-:Y:S01]  /*0320*/  FADD R11, R10, R11 ;  /* 0x0000000b0a0b7221 */ /* 0x000fe20000000000 */
[----:B------:R-:W-:Y:S01]  /*0330*/  VIADD R14, R14, 0x1 ;  /* 0x000000010e0e7836 */ /* 0x000fe20000000000 */
[----:B------:R-:W-:Y:S01]  /*0340*/  IADD3 R2, PT, PT, R2, 0x1, RZ ;  /* 0x0000000102027810 */ /* 0x000fe20007ffe0ff */
[----:B------:R-:W-:Y:S02]  /*0350*/  VIADD R17, R17, 0x1 ;  /* 0x0000000111117836 */ /* 0x000fe40000000000 */
[----:B------:R2:W-:Y:S01]  /*0360*/  STG.E desc[UR6][R4.64], R11 ;  /* 0x0000000b04007986 */ /* 0x0005e2000c101906 */
[----:B------:R-:W-:-:S13]  /*0370*/  ISETP.NE.AND P0, PT, R14, RZ, PT ;  /* 0x000000ff0e00720c */ /* 0x000fda0003f05270 */
[----:B--2---:R-:W-:Y:S05]  /*0380*/  @P0 BRA `(.L_x_22) ;  /* 0xfffffffc009c0947 */ /* 0x004fea000383ffff */
.L_x_19:
[----:B------:R-:W-:Y:S05]  /*0390*/  BSYNC.RECONVERGENT B0 ;  /* 0x0000000000007941 */ /* 0x000fea0003800200 */
.L_x_18:
[----:B------:R-:W1:Y:S02]  /*03a0*/  LDC R9, c[0x0][0x39c] ;  /* 0x0000e700ff097b82 */ /* 0x000e640000000800 */
[----:B-1----:R-:W-:-:S04]  /*03b0*/  IADD3 R16, PT, PT, R16, UR4, -R9 ;  /* 0x0000000410107c10 */ /* 0x002fc8000fffe809 */
[----:B------:R-:W-:-:S13]  /*03c0*/  ISETP.GT.U32.AND P0, PT, R16, -0x4, PT ;  /* 0xfffffffc1000780c */ /* 0x000fda0003f04070 */
[----:B------:R-:W-:Y:S05]  /*03d0*/  @P0 EXIT ;  /* 0x000000000000094d */ /* 0x000fea0003800000 */
[----:B------:R-:W1:Y:S01]  /*03e0*/  LDCU.64 UR4, c[0x0][0x380] ;  /* 0x00007000ff0477ac */ /* 0x000e620008000a00 */
[----:B------:R-:W-:Y:S01]  /*03f0*/  IMAD R14, R19, R9, R2 ;  /* 0x00000009130e7224 */ /* 0x000fe200078e0202 */
[----:B------:R-:W2:Y:S01]  /*0400*/  LDCU UR8, c[0x0][0x39c] ;  /* 0x00007380ff0877ac */ /* 0x000ea20008000800 */
[----:B-1----:R-:W-:-:S04]  /*0410*/  UIADD3 UR4, UP0, UPT, UR4, 0x8, URZ ;  /* 0x0000000804047890 */ /* 0x002fc8000ff1e0ff */
[----:B--2---:R-:W-:-:S12]  /*0420*/  UIADD3.X UR5, UPT, UPT, URZ, UR5, URZ, UP0, !UPT ;  /* 0x00000005ff057290 */ /* 0x004fd800087fe4ff */
.L_x_31:
[----:B------:R-:W-:Y:S01]  /*0430*/  MOV R8, UR4 ;  /* 0x0000000400087c02 */ /* 0x000fe20008000f00 */
[----:B------:R-:W-:Y:S01]  /*0440*/  IMAD.U32 R9, RZ, RZ, UR5 ;  /* 0x00000005ff097e24 */ /* 0x000fe2000f8e00ff */
[----:B------:R-:W2:Y:S03]  /*0450*/  LDG.E R13, desc[UR6][R6.64] ;  /* 0x00000006060d7981 */ /* 0x000ea6000c1e1900 */
[----:B------:R-:W-:-:S05]  /*0460*/  IMAD.WIDE R8, R14, 0x4, R8 ;  /* 0x000000040e087825 */ /* 0x000fca00078e0208 */
[----:B------:R-:W2:Y:S01]  /*0470*/  LDG.E R0, desc[UR6][R8.64+-0x8] ;  /* 0xfffff80608007981 */ /* 0x000ea2000c1e1900 */
[----:B------:R-:W1:Y:S01]  /*0480*/  MUFU.RCP R10, R3 ;  /* 0x00000003000a7308 */ /* 0x000e620000001000 */
[----:B------:R-:W-:Y:S01]  /*0490*/  BSSY.RECONVERGENT B0, `(.L_x_23) ;  /* 0x000000d000007945 */ /* 0x000fe20003800200 */
[----:B--2---:R-:W-:-:S04]  /*04a0*/  FADD R0, R0, -R13 ;  /* 0x8000000d00007221 */ /* 0x004fc80000000000 */
[----:B------:R-:W-:Y:S01]  /*04b0*/  FMUL R12, R0, R0 ;  /* 0x00000000000c7220 */ /* 0x000fe20000400000 */
[----:B-1----:R-:W-:-:S03]  /*04c0*/  FFMA R13, -R3, R10, 1 ;  /* 0x3f800000030d7423 */ /* 0x002fc6000000010a */
[----:B------:R-:W1:Y:S01]  /*04d0*/  FCHK P0, R12, R3 ;  /* 0x000000030c007302 */ /* 0x000e620000000000 */
[----:B------:R-:W-:-:S04]  /*04e0*/  FFMA R0, R10, R13, R10 ;  /* 0x0000000d0a007223 */ /* 0x000fc8000000000a */
[----:B------:R-:W-:-:S04]  /*04f0*/  FFMA R10, R0, R12, RZ ;  /* 0x0000000c000a7223 */ /* 0x000fc800000000ff */
[----:B------:R-:W-:-:S04]  /*0500*/  FFMA R13, -R3, R10, R12 ;  /* 0x0000000a030d7223 */ /* 0x000fc8000000010c */
[----:B------:R-:W-:Y:S01]  /*0510*/  FFMA R0, R0, R13, R10 ;  /* 0x0000000d00007223 */ /* 0x000fe2000000000a */
[----:B-1----:R-:W-:Y:S06]  /*0520*/  @!P0 BRA `(.L_x_24) ;  /* 0x00000000000c8947 */ /* 0x002fec0003800000 */
[----:B------:R-:W-:Y:S02]  /*0530*/  MOV R0, R12 ;  /* 0x0000000c00007202 */ /* 0x000fe40000000f00 */
[----:B------:R-:W-:-:S07]  /*0540*/  MOV R12, 0x560 ;  /* 0x00000560000c7802 */ /* 0x000fce0000000f00 */
[----:B0-----:R-:W-:Y:S05]  /*0550*/  CALL.REL.NOINC `($__internal_2_$__cuda_sm3x_div_rn_noftz_f32_slowpath) ;  /* 0x0000000400047944 */ /* 0x001fea0003c00000 */
.L_x_24:
[----:B------:R-:W-:Y:S05]  /*0560*/  BSYNC.RECONVERGENT B0 ;  /* 0x0000000000007941 */ /* 0x000fea0003800200 */
.L_x_23:
[----:B------:R-:W-:-:S05]  /*0570*/  FADD R11, R0, R11 ;  /* 0x0000000b000b7221 */ /* 0x000fca0000000000 */
[----:B------:R1:W-:Y:S04]  /*0580*/  STG.E desc[UR6][R4.64], R11 ;  /* 0x0000000b04007986 */ /* 0x0003e8000c101906 */
[----:B------:R-:W2:Y:S04]  /*0590*/  LDG.E R0, desc[UR6][R8.64+-0x4] ;  /* 0xfffffc0608007981 */ /* 0x000ea8000c1e1900 */
[----:B------:R-:W2:Y:S01]  /*05a0*/  LDG.E R13, desc[UR6][R6.64] ;  /* 0x00000006060d7981 */ /* 0x000ea2000c1e1900 */
[----:B------:R-:W3:Y:S01]  /*05b0*/  MUFU.RCP R10, R3 ;  /* 0x00000003000a7308 */ /* 0x000ee20000001000 */
[----:B------:R-:W-:Y:S01]  /*05c0*/  BSSY.RECONVERGENT B0, `(.L_x_25) ;  /* 0x000000d000007945 */ /* 0x000fe20003800200 */
[----:B--2---:R-:W-:Y:S01]  /*05d0*/  FADD R0, R0, -R13 ;  /* 0x8000000d00007221 */ /* 0x004fe20000000000 */
[----:B---3--:R-:W-:-:S03]  /*05e0*/  FFMA R13, -R3, R10, 1 ;  /* 0x3f800000030d7423 */ /* 0x008fc6000000010a */
[----:B------:R-:W-:Y:S01]  /*05f0*/  FMUL R12, R0, R0 ;  /* 0x00000000000c7220 */ /* 0x000fe20000400000 */
[----:B------:R-:W-:-:S03]  /*0600*/  FFMA R0, R10, R13, R10 ;  /* 0x0000000d0a007223 */ /* 0x000fc6000000000a */
[----:B------:R-:W2:Y:S01]  /*0610*/  FCHK P0, R12, R3 ;  /* 0x000000030c007302 */ /* 0x000ea20000000000 */
[----:B------:R-:W-:-:S04]  /*0620*/  FFMA R10, R0, R12, RZ ;  /* 0x0000000c000a7223 */ /* 0x000fc800000000ff */
[----:B------:R-:W-:-:S04]  /*0630*/  FFMA R13, -R3, R10, R12 ;  /* 0x0000000a030d7223 */ /* 0x000fc8000000010c */
[----:B------:R-:W-:Y:S01]  /*0640*/  FFMA R0, R0, R13, R10 ;  /* 0x0000000d00007223 */ /* 0x000fe2000000000a */
[----:B-12---:R-:W-:Y:S06]  /*0650*/  @!P0 BRA `(.L_x_26) ;  /* 0x00000000000c8947 */ /* 0x006fec0003800000 */
[----:B------:R-:W-:Y:S01]  /*0660*/  IMAD.MOV.U32 R0, RZ, RZ, R12 ;  /* 0x000000ffff007224 */ /* 0x000fe200078e000c */
[----:B------:R-:W-:-:S07]  /*0670*/  MOV R12, 0x690 ;  /* 0x00000690000c7802 */ /* 0x000fce0000000f00 */
[----:B0-----:R-:W-:Y:S05]  /*0680*/  CALL.REL.NOINC `($__internal_2_$__cuda_sm3x_div_rn_noftz_f32_slowpath) ;  /* 0x0000000000b87944 */ /* 0x001fea0003c00000 */
.L_x_26:
[----:B------:R-:W-:Y:S05]  /*0690*/  BSYNC.RECONVERGENT B0 ;  /* 0x0000000000007941 */ /* 0x000fea0003800200 */
.L_x_25:
        /* <DEDUP_REMOVED lines=15> */
[----:B------:R-:W-:Y:S02]  /*0790*/  MOV R0, R12 ;  /* 0x0000000c00007202 */ /* 0x000fe40000000f00 */
[----:B------:R-:W-:-:S07]  /*07a0*/  MOV R12, 0x7c0 ;  /* 0x000007c0000c7802 */ /* 0x000fce0000000f00 */
[----:B0-----:R-:W-:Y:S05]  /*07b0*/  CALL.REL.NOINC `($__internal_2_$__cuda_sm3x_div_rn_noftz_f32_slowpath) ;  /* 0x00000000006c7944 */ /* 0x001fea0003c00000 */
.L_x_28:
[----:B------:R-:W-:Y:S05]  /*07c0*/  BSYNC.RECONVERGENT B0 ;  /* 0x0000000000007941 */ /* 0x000fea0003800200 */
.L_x_27:
[----:B------:R-:W-:-:S05]  /*07d0*/  FADD R11, R11, R0 ;  /* 0x000000000b0b7221 */ /* 0x000fca0000000000 */
[----:B------:R1:W-:Y:S04]  /*07e0*/  STG.E desc[UR6][R4.64], R11 ;  /* 0x0000000b04007986 */ /* 0x0003e8000c101906 */
[----:B------:R-:W2:Y:S04]  /*07f0*/  LDG.E R8, desc[UR6][R8.64+0x4] ;  /* 0x0000040608087981 */ /* 0x000ea8000c1e1900 */
[----:B------:R-:W2:Y:S01]  /*0800*/  LDG.E R13, desc[UR6][R6.64] ;  /* 0x00000006060d7981 */ /* 0x000ea2000c1e1900 */
[----:B------:R-:W3:Y:S01]  /*0810*/  MUFU.RCP R0, R3 ;  /* 0x0000000300007308 */ /* 0x000ee20000001000 */
[----:B------:R-:W-:Y:S01]  /*0820*/  BSSY.RECONVERGENT B0, `(.L_x_29) ;  /* 0x000000d000007945 */ /* 0x000fe20003800200 */
[----:B---3--:R-:W-:-:S04]  /*0830*/  FFMA R15, -R3, R0, 1 ;  /* 0x3f800000030f7423 */ /* 0x008fc80000000100 */
[----:B------:R-:W-:Y:S01]  /*0840*/  FFMA R0, R0, R15, R0 ;  /* 0x0000000f00007223 */ /* 0x000fe20000000000 */
[----:B--2---:R-:W-:-:S04]  /*0850*/  FADD R13, R8, -R13 ;  /* 0x8000000d080d7221 */ /* 0x004fc80000000000 */
[----:B------:R-:W-:-:S04]  /*0860*/  FMUL R12, R13, R13 ;  /* 0x0000000d0d0c7220 */ /* 0x000fc80000400000 */
        /* <DEDUP_REMOVED lines=8> */
.L_x_30:
[----:B------:R-:W-:Y:S05]  /*08f0*/  BSYNC.RECONVERGENT B0 ;  /* 0x0000000000007941 */ /* 0x000fea0003800200 */
.L_x_29:
[----:B------:R-:W-:Y:S01]  /*0900*/  FADD R11, R11, R0 ;  /* 0x000000000b0b7221 */ /* 0x000fe20000000000 */
[----:B------:R-:W-:Y:S01]  /*0910*/  IADD3 R2, PT, PT, R2, 0x4, RZ ;  /* 0x0000000402027810 */ /* 0x000fe20007ffe0ff */
[----:B------:R-:W-:-:S03]  /*0920*/  VIADD R14, R14, 0x4 ;  /* 0x000000040e0e7836 */ /* 0x000fc60000000000 */
[----:B------:R1:W-:Y:S01]  /*0930*/  STG.E desc[UR6][R4.64], R11 ;  /* 0x0000000b04007986 */ /* 0x0003e2000c101906 */
[----:B------:R-:W-:-:S13]  /*0940*/  ISETP.GE.AND P0, PT, R2, UR8, PT ;  /* 0x0000000802007c0c */ /* 0x000fda000bf06270 */
[----:B-1----:R-:W-:Y:S05]  /*0950*/  @!P0 BRA `(.L_x_31) ;  /* 0xfffffff800b48947 */ /* 0x002fea000383ffff */
[----:B------:R-:W-:Y:S05]  /*0960*/  EXIT ;  /* 0x000000000000794d */ /* 0x000fea0003800000 */
        .weak           $__internal_2_$__cuda_sm3x_div_rn_noftz_f32_slowpath
        .type           $__internal_2_$__cuda_sm3x_div_rn_noftz_f32_slowpath,@function
        .size           $__internal_2_$__cuda_sm3x_div_rn_noftz_f32_slowpath,(.L_x_72 - $__internal_2_$__cuda_sm3x_div_rn_noftz_f32_slowpath)
$__internal_2_$__cuda_sm3x_div_rn_noftz_f32_slowpath:
[----:B------:R-:W-:Y:S01]  /*0970*/  SHF.R.U32.HI R10, RZ, 0x17, R3 ;  /* 0x00000017ff0a7819 */ /* 0x000fe20000011603 */
[----:B------:R-:W-:Y:S01]  /*0980*/  BSSY.RECONVERGENT B2, `(.L_x_32) ;  /* 0x0000063000027945 */ /* 0x000fe20003800200 */
[----:B------:R-:W-:Y:S02]  /*0990*/  SHF.R.U32.HI R21, RZ, 0x17, R0 ;  /* 0x00000017ff157819 */ /* 0x000fe40000011600 */
[----:B------:R-:W-:Y:S02]  /*09a0*/  LOP3.LUT R10, R10, 0xff, RZ, 0xc0, !PT ;  /* 0x000000ff0a0a7812 */ /* 0x000fe400078ec0ff */
[----:B------:R-:W-:Y:S02]  /*09b0*/  LOP3.LUT R21, R21, 0xff, RZ, 0xc0, !PT ;  /* 0x000000ff15157812 */ /* 0x000fe400078ec0ff */
[----:B------:R-:W-:Y:S02]  /*09c0*/  IADD3 R20, PT, PT, R10, -0x1, RZ ;  /* 0xffffffff0a147810 */ /* 0x000fe40007ffe0ff */
[----:B------:R-:W-:Y:S01]  /*09d0*/  MOV R15, R3 ;  /* 0x00000003000f7202 */ /* 0x000fe20000000f00 */
[----:B------:R-:W-:Y:S01]  /*09e0*/  VIADD R18, R21, 0xffffffff ;  /* 0xffffffff15127836 */ /* 0x000fe20000000000 */
[----:B------:R-:W-:-:S04]  /*09f0*/  ISETP.GT.U32.AND P0, PT, R20, 0xfd, PT ;  /* 0x000000fd1400780c */ /* 0x000fc80003f04070 */
[----:B------:R-:W-:-:S13]  /*0a00*/  ISETP.GT.U32.OR P0, PT, R18, 0xfd, P0 ;  /* 0x000000fd1200780c */ /* 0x000fda0000704470 */
[----:B------:R-:W-:Y:S01]  /*0a10*/  @!P0 IMAD.MOV.U32 R13, RZ, RZ, RZ ;  /* 0x000000ffff0d8224 */ /* 0x000fe200078e00ff */
        /* <DEDUP_REMOVED lines=19> */
[----:B------:R-:W-:Y:S01]  /*0b50*/  @P0 MOV R13, RZ ;  /* 0x000000ff000d0202 */ /* 0x000fe20000000f00 */
[----:B------:R-:W-:Y:S02]  /*0b60*/  @!P0 IMAD.MOV.U32 R13, RZ, RZ, -0x40 ;  /* 0xffffffc0ff0d8424 */ /* 0x000fe400078e00ff */
[----:B------:R-:W-:Y:S01]  /*0b70*/  @!P0 FFMA R0, R0, 1.84467440737095516160e+19, RZ ;  /* 0x5f80000000008823 */ /* 0x000fe200000000ff */
[----:B------:R-:W-:Y:S02]  /*0b80*/  @!P1 FFMA R15, R3, 1.84467440737095516160e+19, RZ ;  /* 0x5f800000030f9823 */ /* 0x000fe400000000ff */
[----:B------:R-:W-:-:S07]  /*0b90*/  @!P1 IADD3 R13, PT, PT, R13, 0x40, RZ ;  /* 0x000000400d0d9810 */ /* 0x000fce0007ffe0ff */
.L_x_33:
[----:B------:R-:W-:Y:S01]  /*0ba0*/  LEA R18, R10, 0xc0800000, 0x17 ;  /* 0xc08000000a127811 */ /* 0x000fe200078eb8ff */
[----:B------:R-:W-:Y:S01]  /*0bb0*/  BSSY.RECONVERGENT B3, `(.L_x_38) ;  /* 0x0000036000037945 */ /* 0x000fe20003800200 */
[----:B------:R-:W-:-:S03]  /*0bc0*/  IADD3 R21, PT, PT, R21, -0x7f, RZ ;  /* 0xffffff8115157810 */ /* 0x000fc60007ffe0ff */
[----:B------:R-:W-:Y:S02]  /*0bd0*/  IMAD.IADD R20, R15, 0x1, -R18 ;  /* 0x000000010f147824 */ /* 0x000fe400078e0a12 */
[C---:B------:R-:W-:Y:S02]  /*0be0*/  IMAD R0, R21.reuse, -0x800000, R0 ;  /* 0xff80000015007824 */ /* 0x040fe400078e0200 */
[----:B------:R0:W1:Y:S01]  /*0bf0*/  MUFU.RCP R18, R20 ;  /* 0x0000001400127308 */ /* 0x0000620000001000 */
[----:B------:R-:W-:Y:S01]  /*0c00*/  FADD.FTZ R15, -R20, -RZ ;  /* 0x800000ff140f7221 */ /* 0x000fe20000010100 */
[----:B0-----:R-:W-:-:S05]  /*0c10*/  IADD3 R20, PT, PT, R21, 0x7f, -R10 ;  /* 0x0000007f15147810 */ /* 0x001fca0007ffe80a */
[----:B------:R-:W-:Y:S02]  /*0c20*/  IMAD.IADD R20, R20, 0x1, R13 ;  /* 0x0000000114147824 */ /* 0x000fe400078e020d */
[----:B-1----:R-:W-:-:S04]  /*0c30*/  FFMA R23, R18, R15, 1 ;  /* 0x3f80000012177423 */ /* 0x002fc8000000000f */
[----:B------:R-:W-:-:S04]  /*0c40*/  FFMA R18, R18, R23, R18 ;  /* 0x0000001712127223 */ /* 0x000fc80000000012 */
[----:B------:R-:W-:-:S04]  /*0c50*/  FFMA R23, R0, R18, RZ ;  /* 0x0000001200177223 */ /* 0x000fc800000000ff */
[----:B------:R-:W-:-:S04]  /*0c60*/  FFMA R22, R15, R23, R0 ;  /* 0x000000170f167223 */ /* 0x000fc80000000000 */
[----:B------:R-:W-:-:S04]  /*0c70*/  FFMA R23, R18, R22, R23 ;  /* 0x0000001612177223 */ /* 0x000fc80000000017 */
[----:B------:R-:W-:-:S04]  /*0c80*/  FFMA R0, R15, R23, R0 ;  /* 0x000000170f007223 */ /* 0x000fc80000000000 */
[----:B------:R-:W-:-:S05]  /*0c90*/  FFMA R15, R18, R0, R23 ;  /* 0x00000000120f7223 */ /* 0x000fca0000000017 */
[----:B------:R-:W-:-:S04]  /*0ca0*/  SHF.R.U32.HI R10, RZ, 0x17, R15 ;  /* 0x00000017ff0a7819 */ /* 0x000fc8000001160f */
[----:B------:R-:W-:-:S04]  /*0cb0*/  LOP3.LUT R10, R10, 0xff, RZ, 0xc0, !PT ;  /* 0x000000ff0a0a7812 */ /* 0x000fc800078ec0ff */
[----:B------:R-:W-:-:S05]  /*0cc0*/  IADD3 R10, PT, PT, R10, R20, RZ ;  /* 0x000000140a0a7210 */ /* 0x000fca0007ffe0ff */
[----:B------:R-:W-:-:S05]  /*0cd0*/  VIADD R13, R10, 0xffffffff ;  /* 0xffffffff0a0d7836 */ /* 0x000fca0000000000 */
        /* <DEDUP_REMOVED lines=9> */
[-CC-:B------:R-:W-:Y:S01]  /*0d70*/  FFMA.RZ R13, R18, R0.reuse, R23.reuse ;  /* 0x00000000120d7223 */ /* 0x180fe2000000c017 */
[C---:B------:R-:W-:Y:S02]  /*0d80*/  IADD3 R21, PT, PT, R10.reuse, 0x20, RZ ;  /* 0x000000200a157810 */ /* 0x040fe40007ffe0ff */
[----:B------:R-:W-:Y:S02]  /*0d90*/  ISETP.NE.AND P2, PT, R10, RZ, PT ;  /* 0x000000ff0a00720c */ /* 0x000fe40003f45270 */
[----:B------:R-:W-:Y:S01]  /*0da0*/  LOP3.LUT R20, R13, 0x7fffff, RZ, 0xc0, !PT ;  /* 0x007fffff0d147812 */ /* 0x000fe200078ec0ff */
[CCC-:B------:R-:W-:Y:S01]  /*0db0*/  FFMA.RP R13, R18.reuse, R0.reuse, R23.reuse ;  /* 0x00000000120d7223 */ /* 0x1c0fe20000008017 */
[----:B------:R-:W-:Y:S01]  /*0dc0*/  FFMA.RM R0, R18, R0, R23 ;  /* 0x0000000012007223 */ /* 0x000fe20000004017 */
[----:B------:R-:W-:Y:S01]  /*0dd0*/  ISETP.NE.AND P1, PT, R10, RZ, PT ;  /* 0x000000ff0a00720c */ /* 0x000fe20003f25270 */
[----:B------:R-:W-:Y:S01]  /*0de0*/  IMAD.MOV R10, RZ, RZ, -R10 ;  /* 0x000000ffff0a7224 */ /* 0x000fe200078e0a0a */
[----:B------:R-:W-:-:S02]  /*0df0*/  LOP3.LUT R20, R20, 0x800000, RZ, 0xfc, !PT ;  /* 0x0080000014147812 */ /* 0x000fc400078efcff */
[----:B------:R-:W-:Y:S02]  /*0e00*/  FSETP.NEU.FTZ.AND P0, PT, R13, R0, PT ;  /* 0x000000000d00720b */ /* 0x000fe40003f1d000 */
[----:B------:R-:W-:Y:S02]  /*0e10*/  SHF.L.U32 R21, R20, R21, RZ ;  /* 0x0000001514157219 */ /* 0x000fe400000006ff */
[----:B------:R-:W-:Y:S02]  /*0e20*/  SEL R13, R10, RZ, P2 ;  /* 0x000000ff0a0d7207 */ /* 0x000fe40001000000 */
[----:B------:R-:W-:Y:S02]  /*0e30*/  ISETP.NE.AND P1, PT, R21, RZ, P1 ;  /* 0x000000ff1500720c */ /* 0x000fe40000f25270 */
[----:B------:R-:W-:Y:S02]  /*0e40*/  SHF.R.U32.HI R13, RZ, R13, R20 ;  /* 0x0000000dff0d7219 */ /* 0x000fe40000011614 */
[----:B------:R-:W-:-:S02]  /*0e50*/  PLOP3.LUT P0, PT, P0, P1, PT, 0xf8, 0x8f ;  /* 0x00000000008f781c */ /* 0x000fc40000703f70 */
[----:B------:R-:W-:Y:S02]  /*0e60*/  SHF.R.U32.HI R21, RZ, 0x1, R13 ;  /* 0x00000001ff157819 */ /* 0x000fe4000001160d */
[----:B------:R-:W-:-:S04]  /*0e70*/  SEL R0, RZ, 0x1, !P0 ;  /* 0x00000001ff007807 */ /* 0x000fc80004000000 */
[----:B------:R-:W-:-:S04]  /*0e80*/  LOP3.LUT R0, R0, 0x1, R21, 0xf8, !PT ;  /* 0x0000000100007812 */ /* 0x000fc800078ef815 */
[----:B------:R-:W-:-:S04]  /*0e90*/  LOP3.LUT R0, R0, R13, RZ, 0xc0, !PT ;  /* 0x0000000d00007212 */ /* 0x000fc800078ec0ff */
[----:B------:R-:W-:-:S04]  /*0ea0*/  IADD3 R0, PT, PT, R21, R0, RZ ;  /* 0x0000000015007210 */ /* 0x000fc80007ffe0ff */
[----:B------:R-:W-:Y:S01]  /*0eb0*/  LOP3.LUT R15, R0, R15, RZ, 0xfc, !PT ;  /* 0x0000000f000f7212 */ /* 0x000fe200078efcff */
[----:B------:R-:W-:Y:S06]  /*0ec0*/  BRA `(.L_x_41) ;  /* 0x0000000000107947 */ /* 0x000fec0003800000 */
.L_x_40:
[----:B------:R-:W-:-:S04]  /*0ed0*/  LOP3.LUT R15, R15, 0x80000000, RZ, 0xc0, !PT ;  /* 0x800000000f0f7812 */ /* 0x000fc800078ec0ff */
[----:B------:R-:W-:Y:S01]  /*0ee0*/  LOP3.LUT R15, R15, 0x7f800000, RZ, 0xfc, !PT ;  /* 0x7f8000000f0f7812 */ /* 0x000fe200078efcff */
[----:B------:R-:W-:Y:S06]  /*0ef0*/  BRA `(.L_x_41) ;  /* 0x0000000000047947 */ /* 0x000fec0003800000 */
.L_x_39:
[----:B------:R-:W-:-:S07]  /*0f00*/  IMAD R15, R20, 0x800000, R15 ;  /* 0x00800000140f7824 */ /* 0x000fce00078e020f */
.L_x_41:
[----:B------:R-:W-:Y:S05]  /*0f10*/  BSYNC.RECONVERGENT B3 ;  /* 0x0000000000037941 */ /* 0x000fea0003800200 */
.L_x_38:
[----:B------:R-:W-:Y:S05]  /*0f20*/  BRA `(.L_x_42) ;  /* 0x0000000000207947 */ /* 0x000fea0003800000 */
.L_x_37:
[----:B------:R-:W-:-:S04]  /*0f30*/  LOP3.LUT R15, R15, 0x80000000, R0, 0x48, !PT ;  /* 0x800000000f0f7812 */ /* 0x000fc800078e4800 */
[----:B------:R-:W-:Y:S01]  /*0f40*/  LOP3.LUT R15, R15, 0x7f800000, RZ, 0xfc, !PT ;  /* 0x7f8000000f0f7812 */ /* 0x000fe200078efcff */
[----:B------:R-:W-:Y:S06]  /*0f50*/  BRA `(.L_x_42) ;  /* 0x0000000000147947 */ /* 0x000fec0003800000 */
.L_x_36:
[----:B------:R-:W-:Y:S01]  /*0f60*/  LOP3.LUT R15, R15, 0x80000000, R0, 0x48, !PT ;  /* 0x800000000f0f7812 */ /* 0x000fe200078e4800 */
[----:B------:R-:W-:Y:S06]  /*0f70*/  BRA `(.L_x_42) ;  /* 0x00000000000c7947 */ /* 0x000fec0003800000 */
.L_x_35:
[----:B------:R-:W0:Y:S01]  /*0f80*/  MUFU.RSQ R15, -QNAN ;  /* 0xffc00000000f7908 */ /* 0x000e220000001400 */
[----:B------:R-:W-:Y:S05]  /*0f90*/  BRA `(.L_x_42) ;  /* 0x0000000000047947 */ /* 0x000fea0003800000 */
.L_x_34:
[----:B------:R-:W-:-:S07]  /*0fa0*/  FADD.FTZ R15, R0, R3 ;  /* 0x00000003000f7221 */ /* 0x000fce0000010000 */
.L_x_42:
[----:B------:R-:W-:Y:S05]  /*0fb0*/  BSYNC.RECONVERGENT B2 ;  /* 0x0000000000027941 */ /* 0x000fea0003800200 */
.L_x_32:
[----:B------:R-:W-:Y:S01]  /*0fc0*/  HFMA2 R13, -RZ, RZ, 0, 0 ;  /* 0x00000000ff0d7431 */ /* 0x000fe200000001ff */
[----:B0-----:R-:W-:-:S03]  /*0fd0*/  MOV R0, R15 ;  /* 0x0000000f00007202 */ /* 0x001fc60000000f00 */
[----:B------:R-:W-:Y:S05]  /*0fe0*/  RET.REL.NODEC R12 `(_Z15RowWiseVariancePKfS0_Pfii) ;  /* 0xfffffff00c047950 */ /* 0x000fea0003c3ffff */
.L_x_43:
        /* <DEDUP_REMOVED lines=9> */
.L_x_72:


//--------------------- .text._Z11RowWiseMeanPKfPfii --------------------------
	.section	.text._Z11RowWiseMeanPKfPfii,"ax",@progbits
	.align	128
        .global         _Z11RowWiseMeanPKfPfii
        .type           _Z11RowWiseMeanPKfPfii,@function
        .size           _Z11RowWiseMeanPKfPfii,(.L_x_73 - _Z11RowWiseMeanPKfPfii)
        .other          _Z11RowWiseMeanPKfPfii,@"STO_CUDA_ENTRY STV_DEFAULT"
_Z11RowWiseMeanPKfPfii:
.text._Z11RowWiseMeanPKfPfii:
        /* <DEDUP_REMOVED lines=20> */
[----:B------:R-:W-:Y:S01]  /*0140*/  IADD3 R0, PT, PT, -R2, UR8, RZ ;  /* 0x0000000802007c10 */ /* 0x000fe2000fffe1ff */
[----:B------:R-:W-:Y:S01]  /*0150*/  BSSY.RECONVERGENT B0, `(.L_x_44) ;  /* 0x000001f000007945 */ /* 0x000fe20003800200 */
[----:B------:R-:W-:Y:S01]  /*0160*/  I2FP.F32.U32 R3, UR8 ;  /* 0x0000000800037c45 */ /* 0x000fe20008201000 */
[----:B------:R-:W-:Y:S01]  /*0170*/  IMAD.MOV.U32 R11, RZ, RZ, RZ ;  /* 0x000000ffff0b7224 */ /* 0x000fe200078e00ff */
[----:B------:R-:W-:-:S13]  /*0180*/  LOP3.LUT P0, R0, R0, 0x3, RZ, 0xc0, !PT ;  /* 0x0000000300007812 */ /* 0x000fda000780c0ff */
[----:B------:R-:W-:Y:S05]  /*0190*/  @!P0 BRA `(.L_x_45) ;  /* 0x0000000000688947 */ /* 0x000fea0003800000 */
[----:B------:R-:W1:Y:S01]  /*01a0*/  LDC.64 R6, c[0x0][0x380] ;  /* 0x0000e000ff067b82 */ /* 0x000e620000000a00 */
[----:B------:R-:W-:Y:S01]  /*01b0*/  IADD3 R10, PT, PT, -R0, RZ, RZ ;  /* 0x000000ff000a7210 */ /* 0x000fe20007ffe1ff */
[----:B------:R-:W-:Y:S02]  /*01c0*/  IMAD R13, R15, UR8, R2 ;  /* 0x000000080f0d7c24 */ /* 0x000fe4000f8e0202 */
[----:B------:R-:W-:-:S07]  /*01d0*/  IMAD.MOV.U32 R11, RZ, RZ, RZ ;  /* 0x000000ffff0b7224 */ /* 0x000fce00078e00ff */
.L_x_48:
[----:B-1----:R-:W-:-:S05]  /*01e0*/  IMAD.WIDE R8, R13, 0x4, R6 ;  /* 0x000000040d087825 */ /* 0x002fca00078e0206 */
[----:B------:R-:W2:Y:S01]  /*01f0*/  LDG.E R0, desc[UR6][R8.64] ;  /* 0x0000000608007981 */ /* 0x000ea2000c1e1900 */
[----:B------:R-:W1:Y:S01]  /*0200*/  MUFU.RCP R12, R3 ;  /* 0x00000003000c7308 */ /* 0x000e620000001000 */
[----:B------:R-:W-:Y:S01]  /*0210*/  BSSY.RECONVERGENT B1, `(.L_x_46) ;  /* 0x000000b000017945 */ /* 0x000fe20003800200 */
[----:B-1----:R-:W-:-:S04]  /*0220*/  FFMA R17, -R3, R12, 1 ;  /* 0x3f80000003117423 */ /* 0x002fc8000000010c */
[----:B------:R-:W-:Y:S02]  /*0230*/  FFMA R17, R12, R17, R12 ;  /* 0x000000110c117223 */ /* 0x000fe4000000000c */
[----:B--2---:R-:W1:Y:S02]  /*0240*/  FCHK P0, R0, R3 ;  /* 0x0000000300007302 */ /* 0x004e640000000000 */
[----:B------:R-:W-:-:S04]  /*0250*/  FFMA R12, R0, R17, RZ ;  /* 0x00000011000c7223 */ /* 0x000fc800000000ff */
[----:B------:R-:W-:-:S04]  /*0260*/  FFMA R16, -R3, R12, R0 ;  /* 0x0000000c03107223 */ /* 0x000fc80000000100 */
[----:B------:R-:W-:Y:S01]  /*0270*/  FFMA R12, R17, R16, R12 ;  /* 0x00000010110c7223 */ /* 0x000fe2000000000c */
[----:B-1----:R-:W-:Y:S06]  /*0280*/  @!P0 BRA `(.L_x_47) ;  /* 0x00000000000c8947 */ /* 0x002fec0003800000 */
[----:B------:R-:W-:-:S07]  /*0290*/  MOV R12, 0x2b0 ;  /* 0x000002b0000c7802 */ /* 0x000fce0000000f00 */
[----:B0-----:R-:W-:Y:S05]  /*02a0*/  CALL.REL.NOINC `($__internal_3_$__cuda_sm3x_div_rn_noftz_f32_slowpath) ;  /* 0x00000004006c7944 */ /* 0x001fea0003c00000 */
[----:B------:R-:W-:-:S07]  /*02b0*/  IMAD.MOV.U32 R12, RZ, RZ, R0 ;  /* 0x000000ffff0c7224 */ /* 0x000fce00078e0000 */
.L_x_47:
[----:B------:R-:W-:Y:S05]  /*02c0*/  BSYNC.RECONVERGENT B1 ;  /* 0x0000000000017941 */ /* 0x000fea0003800200 */
.L_x_46:
[----:B------:R-:W-:Y:S01]  /*02d0*/  FADD R11, R12, R11 ;  /* 0x0000000b0c0b7221 */ /* 0x000fe20000000000 */
[----:B------:R-:W-:Y:S01]  /*02e0*/  IADD3 R10, PT, PT, R10, 0x1, RZ ;  /* 0x000000010a0a7810 */ /* 0x000fe20007ffe0ff */
[----:B------:R-:W-:Y:S02]  /*02f0*/  VIADD R2, R2, 0x1 ;  /* 0x0000000102027836 */ /* 0x000fe40000000000 */
[----:B------:R-:W-:Y:S01]  /*0300*/  VIADD R13, R13, 0x1 ;  /* 0x000000010d0d7836 */ /* 0x000fe20000000000 */
[----:B------:R2:W-:Y:S01]  /*0310*/  STG.E desc[UR6][R4.64], R11 ;  /* 0x0000000b04007986 */ /* 0x0005e2000c101906 */
[----:B------:R-:W-:-:S13]  /*0320*/  ISETP.NE.AND P0, PT, R10, RZ, PT ;  /* 0x000000ff0a00720c */ /* 0x000fda0003f05270 */
[----:B--2---:R-:W-:Y:S05]  /*0330*/  @P0 BRA `(.L_x_48) ;  /* 0xfffffffc00a80947 */ /* 0x004fea000383ffff */
.L_x_45:
[----:B------:R-:W-:Y:S05]  /*0340*/  BSYNC.RECONVERGENT B0 ;  /* 0x0000000000007941 */ /* 0x000fea0003800200 */
.L_x_44:
        /* <DEDUP_REMOVED lines=9> */
.L_x_57:
[----:B------:R-:W-:Y:S01]  /*03e0*/  MOV R6, UR4 ;  /* 0x0000000400067c02 */ /* 0x000fe20008000f00 */
[----:B------:R-:W-:-:S04]  /*03f0*/  IMAD.U32 R7, RZ, RZ, UR5 ;  /* 0x00000005ff077e24 */ /* 0x000fc8000f8e00ff */
[----:B------:R-:W-:-:S05]  /*0400*/  IMAD.WIDE R6, R10, 0x4, R6 ;  /* 0x000000040a067825 */ /* 0x000fca00078e0206 */
        /* <DEDUP_REMOVED lines=10> */
[----:B------:R-:W-:Y:S01]  /*04b0*/  IMAD.MOV.U32 R0, RZ, RZ, R12 ;  /* 0x000000ffff007224 */ /* 0x000fe200078e000c */
[----:B------:R-:W-:-:S07]  /*04c0*/  MOV R12, 0x4e0 ;  /* 0x000004e0000c7802 */ /* 0x000fce0000000f00 */
[----:B0-----:R-:W-:Y:S05]  /*04d0*/  CALL.REL.NOINC `($__internal_3_$__cuda_sm3x_div_rn_noftz_f32_slowpath) ;  /* 0x0000000000e07944 */ /* 0x001fea0003c00000 */
.L_x_50:
[----:B------:R-:W-:Y:S05]  /*04e0*/  BSYNC.RECONVERGENT B0 ;  /* 0x0000000000007941 */ /* 0x000fea0003800200 */
.L_x_49:
[----:B------:R-:W-:-:S05]  /*04f0*/  FADD R11, R0, R11 ;  /* 0x0000000b000b7221 */ /* 0x000fca0000000000 */
[----:B------:R1:W-:Y:S04]  /*0500*/  STG.E desc[UR6][R4.64], R11 ;  /* 0x0000000b04007986 */ /* 0x0003e8000c101906 */
[----:B------:R-:W2:Y:S01]  /*0510*/  LDG.E R12, desc[UR6][R6.64+-0x4] ;  /* 0xfffffc06060c7981 */ /* 0x000ea2000c1e1900 */
[----:B------:R-:W3:Y:S01]  /*0520*/  MUFU.RCP R0, R3 ;  /* 0x0000000300007308 */ /* 0x000ee20000001000 */
[----:B------:R-:W-:Y:S01]  /*0530*/  BSSY.RECONVERGENT B0, `(.L_x_51) ;  /* 0x000000b000007945 */ /* 0x000fe20003800200 */
[----:B---3--:R-:W-:-:S04]  /*0540*/  FFMA R9, -R3, R0, 1 ;  /* 0x3f80000003097423 */ /* 0x008fc80000000100 */
[----:B------:R-:W-:Y:S02]  /*0550*/  FFMA R0, R0, R9, R0 ;  /* 0x0000000900007223 */ /* 0x000fe40000000000 */
[----:B--2---:R-:W2:Y:S02]  /*0560*/  FCHK P0, R12, R3 ;  /* 0x000000030c007302 */ /* 0x004ea40000000000 */
[----:B------:R-:W-:-:S04]  /*0570*/  FFMA R8, R0, R12, RZ ;  /* 0x0000000c00087223 */ /* 0x000fc800000000ff */
[----:B------:R-:W-:-:S04]  /*0580*/  FFMA R9, -R3, R8, R12 ;  /* 0x0000000803097223 */ /* 0x000fc8000000010c */
[----:B------:R-:W-:Y:S01]  /*0590*/  FFMA R0, R0, R9, R8 ;  /* 0x0000000900007223 */ /* 0x000fe20000000008 */
[----:B-12---:R-:W-:Y:S06]  /*05a0*/  @!P0 BRA `(.L_x_52) ;  /* 0x00000000000c8947 */ /* 0x006fec0003800000 */
[----:B------:R-:W-:Y:S02]  /*05b0*/  MOV R0, R12 ;  /* 0x0000000c00007202 */ /* 0x000fe40000000f00 */
[----:B------:R-:W-:-:S07]  /*05c0*/  MOV R12, 0x5e0 ;  /* 0x000005e0000c7802 */ /* 0x000fce0000000f00 */
[----:B0-----:R-:W-:Y:S05]  /*05d0*/  CALL.REL.NOINC `($__internal_3_$__cuda_sm3x_div_rn_noftz_f32_slowpath) ;  /* 0x0000000000a07944 */ /* 0x001fea0003c00000 */
.L_x_52:
[----:B------:R-:W-:Y:S05]  /*05e0*/  BSYNC.RECONVERGENT B0 ;  /* 0x0000000000007941 */ /* 0x000fea0003800200 */
.L_x_51:
        /* <DEDUP_REMOVED lines=12> */
[----:B------:R-:W-:Y:S01]  /*06b0*/  IMAD.MOV.U32 R0, RZ, RZ, R12 ;  /* 0x000000ffff007224 */ /* 0x000fe200078e000c */
[----:B------:R-:W-:-:S07]  /*06c0*/  MOV R12, 0x6e0 ;  /* 0x000006e0000c7802 */ /* 0x000fce0000000f00 */
[----:B0-----:R-:W-:Y:S05]  /*06d0*/  CALL.REL.NOINC `($__internal_3_$__cuda_sm3x_div_rn_noftz_f32_slowpath) ;  /* 0x0000000000607944 */ /* 0x001fea0003c00000 */
.L_x_54:
[----:B------:R-:W-:Y:S05]  /*06e0*/  BSYNC.RECONVERGENT B0 ;  /* 0x0000000000007941 */ /* 0x000fea0003800200 */
.L_x_53:
        /* <DEDUP_REMOVED lines=15> */
.L_x_56:
[----:B------:R-:W-:Y:S05]  /*07e0*/  BSYNC.RECONVERGENT B0 ;  /* 0x0000000000007941 */ /* 0x000fea0003800200 */
.L_x_55:
[----:B------:R-:W-:Y:S01]  /*07f0*/  FADD R11, R11, R0 ;  /* 0x000000000b0b7221 */ /* 0x000fe20000000000 */
[----:B------:R-:W-:Y:S01]  /*0800*/  IADD3 R2, PT, PT, R2, 0x4, RZ ;  /* 0x0000000402027810 */ /* 0x000fe20007ffe0ff */
[----:B------:R-:W-:-:S03]  /*0810*/  VIADD R10, R10, 0x4 ;  /* 0x000000040a0a7836 */ /* 0x000fc60000000000 */
[----:B------:R1:W-:Y:S01]  /*0820*/  STG.E desc[UR6][R4.64], R11 ;  /* 0x0000000b04007986 */ /* 0x0003e2000c101906 */
[----:B------:R-:W-:-:S13]  /*0830*/  ISETP.GE.AND P0, PT, R2, UR8, PT ;  /* 0x0000000802007c0c */ /* 0x000fda000bf06270 */
[----:B-1----:R-:W-:Y:S05]  /*0840*/  @!P0 BRA `(.L_x_57) ;  /* 0xfffffff800e48947 */ /* 0x002fea000383ffff */
[----:B------:R-:W-:Y:S05]  /*0850*/  EXIT ;  /* 0x000000000000794d */ /* 0x000fea0003800000 */
        .weak           $__internal_3_$__cuda_sm3x_div_rn_noftz_f32_slowpath
        .type           $__internal_3_$__cuda_sm3x_div_rn_noftz_f32_slowpath,@function
        .size           $__internal_3_$__cuda_sm3x_div_rn_noftz_f32_slowpath,(.L_x_73 - $__internal_3_$__cuda_sm3x_div_rn_noftz_f32_slowpath)
$__internal_3_$__cuda_sm3x_div_rn_noftz_f32_slowpath:
[--C-:B------:R-:W-:Y:S01]  /*0860*/  SHF.R.U32.HI R9, RZ, 0x17, R3.reuse ;  /* 0x00000017ff097819 */ /* 0x100fe20000011603 */
[----:B------:R-:W-:Y:S01]  /*0870*/  BSSY.RECONVERGENT B2, `(.L_x_58) ;  /* 0x0000064000027945 */ /* 0x000fe20003800200 */
[----:B------:R-:W-:Y:S01]  /*0880*/  SHF.R.U32.HI R16, RZ, 0x17, R0 ;  /* 0x00000017ff107819 */ /* 0x000fe20000011600 */
[----:B------:R-:W-:Y:S01]  /*0890*/  IMAD.MOV.U32 R17, RZ, RZ, R3 ;  /* 0x000000ffff117224 */ /* 0x000fe200078e0003 */
[----:B------:R-:W-:Y:S02]  /*08a0*/  LOP3.LUT R9, R9, 0xff, RZ, 0xc0, !PT ;  /* 0x000000ff09097812 */ /* 0x000fe400078ec0ff */
[----:B------:R-:W-:-:S03]  /*08b0*/  LOP3.LUT R16, R16, 0xff, RZ, 0xc0, !PT ;  /* 0x000000ff10107812 */ /* 0x000fc600078ec0ff */
[----:B------:R-:W-:Y:S01]  /*08c0*/  VIADD R18, R9, 0xffffffff ;  /* 0xffffffff09127836 */ /* 0x000fe20000000000 */
[----:B------:R-:W-:-:S04]  /*08d0*/  IADD3 R8, PT, PT, R16, -0x1, RZ ;  /* 0xffffffff10087810 */ /* 0x000fc80007ffe0ff */
        /* <DEDUP_REMOVED lines=20> */
[----:B------:R-:W-:Y:S02]  /*0a20*/  IADD3 R8, PT, PT, R16, -0x1, RZ ;  /* 0xffffffff10087810 */ /* 0x000fe40007ffe0ff */
[----:B------:R-:W-:Y:S02]  /*0a30*/  ISETP.GE.AND P1, PT, R18, RZ, PT ;  /* 0x000000ff1200720c */ /* 0x000fe40003f26270 */
[----:B------:R-:W-:-:S11]  /*0a40*/  ISETP.GE.AND P0, PT, R8, RZ, PT ;  /* 0x000000ff0800720c */ /* 0x000fd60003f06270 */
[----:B------:R-:W-:Y:S02]  /*0a50*/  @!P1 FFMA R17, R3, 1.84467440737095516160e+19, RZ ;  /* 0x5f80000003119823 */ /* 0x000fe400000000ff */
[----:B------:R-:W-:Y:S02]  /*0a60*/  @P0 IMAD.MOV.U32 R8, RZ, RZ, RZ ;  /* 0x000000ffff080224 */ /* 0x000fe400078e00ff */
[----:B------:R-:W-:Y:S01]  /*0a70*/  @!P0 FFMA R0, R0, 1.84467440737095516160e+19, RZ ;  /* 0x5f80000000008823 */ /* 0x000fe200000000ff */
[----:B------:R-:W-:-:S05]  /*0a80*/  @!P0 IMAD.MOV.U32 R8, RZ, RZ, -0x40 ;  /* 0xffffffc0ff088424 */ /* 0x000fca00078e00ff */
[----:B------:R-:W-:-:S07]  /*0a90*/  @!P1 IADD3 R8, PT, PT, R8, 0x40, RZ ;  /* 0x0000004008089810 */ /* 0x000fce0007ffe0ff */
.L_x_59:
[----:B------:R-:W-:Y:S01]  /*0aa0*/  LEA R18, R9, 0xc0800000, 0x17 ;  /* 0xc080000009127811 */ /* 0x000fe200078eb8ff */
[----:B------:R-:W-:Y:S01]  /*0ab0*/  VIADD R16, R16, 0xffffff81 ;  /* 0xffffff8110107836 */ /* 0x000fe20000000000 */
[----:B------:R-:W-:Y:S03]  /*0ac0*/  BSSY.RECONVERGENT B3, `(.L_x_64) ;  /* 0x0000035000037945 */ /* 0x000fe60003800200 */
[----:B------:R-:W-:Y:S02]  /*0ad0*/  IMAD.IADD R20, R17, 0x1, -R18 ;  /* 0x0000000111147824 */ /* 0x000fe400078e0a12 */
[----:B------:R-:W-:Y:S02]  /*0ae0*/  IMAD R0, R16, -0x800000, R0 ;  /* 0xff80000010007824 */ /* 0x000fe400078e0200 */
        /* <DEDUP_REMOVED lines=8> */
[----:B------:R-:W-:Y:S01]  /*0b70*/  FFMA R19, R19, R18, R0 ;  /* 0x0000001213137223 */ /* 0x000fe20000000000 */
[----:B------:R-:W-:-:S03]  /*0b80*/  IADD3 R21, PT, PT, R21, R8, RZ ;  /* 0x0000000815157210 */ /* 0x000fc60007ffe0ff */
        /* <DEDUP_REMOVED lines=15> */
[C---:B------:R-:W-:Y:S02]  /*0c80*/  ISETP.NE.AND P2, PT, R9.reuse, RZ, PT ;  /* 0x000000ff0900720c */ /* 0x040fe40003f45270 */
[----:B------:R-:W-:Y:S02]  /*0c90*/  ISETP.NE.AND P1, PT, R9, RZ, PT ;  /* 0x000000ff0900720c */ /* 0x000fe40003f25270 */
[----:B------:R-:W-:Y:S01]  /*0ca0*/  LOP3.LUT R16, R8, 0x7fffff, RZ, 0xc0, !PT ;  /* 0x007fffff08107812 */ /* 0x000fe200078ec0ff */
[CCC-:B------:R-:W-:Y:S01]  /*0cb0*/  FFMA.RP R8, R17.reuse, R19.reuse, R18.reuse ;  /* 0x0000001311087223 */ /* 0x1c0fe20000008012 */
[----:B------:R-:W-:Y:S01]  /*0cc0*/  FFMA.RM R17, R17, R19, R18 ;  /* 0x0000001311117223 */ /* 0x000fe20000004012 */
[C---:B------:R-:W-:Y:S01]  /*0cd0*/  VIADD R19, R9.reuse, 0x20 ;  /* 0x0000002009137836 */ /* 0x040fe20000000000 */
[----:B------:R-:W-:Y:S02]  /*0ce0*/  LOP3.LUT R16, R16, 0x800000, RZ, 0xfc, !PT ;  /* 0x0080000010107812 */ /* 0x000fe400078efcff */
[----:B------:R-:W-:-:S02]  /*0cf0*/  IADD3 R9, PT, PT, -R9, RZ, RZ ;  /* 0x000000ff09097210 */ /* 0x000fc40007ffe1ff */
[----:B------:R-:W-:Y:S02]  /*0d00*/  SHF.L.U32 R19, R16, R19, RZ ;  /* 0x0000001310137219 */ /* 0x000fe400000006ff */
[----:B------:R-:W-:Y:S02]  /*0d10*/  FSETP.NEU.FTZ.AND P0, PT, R8, R17, PT ;  /* 0x000000110800720b */ /* 0x000fe40003f1d000 */
[----:B------:R-:W-:Y:S02]  /*0d20*/  SEL R9, R9, RZ, P2 ;  /* 0x000000ff09097207 */ /* 0x000fe40001000000 */
[----:B------:R-:W-:Y:S02]  /*0d30*/  ISETP.NE.AND P1, PT, R19, RZ, P1 ;  /* 0x000000ff1300720c */ /* 0x000fe40000f25270 */
[----:B------:R-:W-:Y:S02]  /*0d40*/  SHF.R.U32.HI R9, RZ, R9, R16 ;  /* 0x00000009ff097219 */ /* 0x000fe40000011610 */
[----:B------:R-:W-:-:S02]  /*0d50*/  PLOP3.LUT P0, PT, P0, P1, PT, 0xf8, 0x8f ;  /* 0x00000000008f781c */ /* 0x000fc40000703f70 */
[----:B------:R-:W-:Y:S02]  /*0d60*/  SHF.R.U32.HI R17, RZ, 0x1, R9 ;  /* 0x00000001ff117819 */ /* 0x000fe40000011609 */
[----:B------:R-:W-:-:S04]  /*0d70*/  SEL R8, RZ, 0x1, !P0 ;  /* 0x00000001ff087807 */ /* 0x000fc80004000000 */
[----:B------:R-:W-:-:S04]  /*0d80*/  LOP3.LUT R8, R8, 0x1, R17, 0xf8, !PT ;  /* 0x0000000108087812 */ /* 0x000fc800078ef811 */
[----:B------:R-:W-:-:S05]  /*0d90*/  LOP3.LUT R8, R8, R9, RZ, 0xc0, !PT ;  /* 0x0000000908087212 */ /* 0x000fca00078ec0ff */
[----:B------:R-:W-:-:S05]  /*0da0*/  IMAD.IADD R17, R17, 0x1, R8 ;  /* 0x0000000111117824 */ /* 0x000fca00078e0208 */
[----:B------:R-:W-:Y:S01]  /*0db0*/  LOP3.LUT R0, R17, R0, RZ, 0xfc, !PT ;  /* 0x0000000011007212 */ /* 0x000fe200078efcff */
[----:B------:R-:W-:Y:S06]  /*0dc0*/  BRA `(.L_x_67) ;  /* 0x0000000000107947 */ /* 0x000fec0003800000 */
.L_x_66:
[----:B------:R-:W-:-:S04]  /*0dd0*/  LOP3.LUT R0, R0, 0x80000000, RZ, 0xc0, !PT ;  /* 0x8000000000007812 */ /* 0x000fc800078ec0ff */
[----:B------:R-:W-:Y:S01]  /*0de0*/  LOP3.LUT R0, R0, 0x7f800000, RZ, 0xfc, !PT ;  /* 0x7f80000000007812 */ /* 0x000fe200078efcff */
[----:B------:R-:W-:Y:S06]  /*0df0*/  BRA `(.L_x_67) ;  /* 0x0000000000047947 */ /* 0x000fec0003800000 */
.L_x_65:
[----:B------:R-:W-:-:S07]  /*0e00*/  LEA R0, R21, R0, 0x17 ;  /* 0x0000000015007211 */ /* 0x000fce00078eb8ff */
.L_x_67:
[----:B------:R-:W-:Y:S05]  /*0e10*/  BSYNC.RECONVERGENT B3 ;  /* 0x0000000000037941 */ /* 0x000fea0003800200 */
.L_x_64:
[----:B------:R-:W-:Y:S05]  /*0e20*/  BRA `(.L_x_68) ;  /* 0x0000000000207947 */ /* 0x000fea0003800000 */
.L_x_63:
[----:B------:R-:W-:-:S04]  /*0e30*/  LOP3.LUT R0, R17, 0x80000000, R0, 0x48, !PT ;  /* 0x8000000011007812 */ /* 0x000fc800078e4800 */
[----:B------:R-:W-:Y:S01]  /*0e40*/  LOP3.LUT R0, R0, 0x7f800000, RZ, 0xfc, !PT ;  /* 0x7f80000000007812 */ /* 0x000fe200078efcff */
[----:B------:R-:W-:Y:S06]  /*0e50*/  BRA `(.L_x_68) ;  /* 0x0000000000147947 */ /* 0x000fec0003800000 */
.L_x_62:
[----:B------:R-:W-:Y:S01]  /*0e60*/  LOP3.LUT R0, R17, 0x80000000, R0, 0x48, !PT ;  /* 0x8000000011007812 */ /* 0x000fe200078e4800 */
[----:B------:R-:W-:Y:S06]  /*0e70*/  BRA `(.L_x_68) ;  /* 0x00000000000c7947 */ /* 0x000fec0003800000 */
.L_x_61:
[----:B------:R-:W0:Y:S01]  /*0e80*/  MUFU.RSQ R0, -QNAN ;  /* 0xffc0000000007908 */ /* 0x000e220000001400 */
[----:B------:R-:W-:Y:S05]  /*0e90*/  BRA `(.L_x_68) ;  /* 0x0000000000047947 */ /* 0x000fea0003800000 */
.L_x_60:
[----:B------:R-:W-:-:S07]  /*0ea0*/  FADD.FTZ R0, R0, R3 ;  /* 0x0000000300007221 */ /* 0x000fce0000010000 */
.L_x_68:
[----:B------:R-:W-:Y:S05]  /*0eb0*/  BSYNC.RECONVERGENT B2 ;  /* 0x0000000000027941 */ /* 0x000fea0003800200 */
.L_x_58:
[----:B------:R-:W-:Y:S02]  /*0ec0*/  HFMA2 R9, -RZ, RZ, 0, 0 ;  /* 0x00000000ff097431 */ /* 0x000fe400000001ff */
[----:B------:R-:W-:-:S04]  /*0ed0*/  IMAD.MOV.U32 R8, RZ, RZ, R12 ;  /* 0x000000ffff087224 */ /* 0x000fc800078e000c */
[----:B0-----:R-:W-:Y:S05]  /*0ee0*/  RET.REL.NODEC R8 `(_Z11RowWiseMeanPKfPfii) ;  /* 0xfffffff008447950 */ /* 0x001fea0003c3ffff */
.L_x_69:
        /* <DEDUP_REMOVED lines=9> */
.L_x_73:


//--------------------- .nv.shared.reserved.0     --------------------------
	.section	.nv.shared.reserved.0,"aw",@nobits
	.weak		__nv_reservedSMEM_offset_0_alias
	.size		__nv_reservedSMEM_offset_0_alias, 0, 64
	.other		__nv_reservedSMEM_offset_0_alias,@"STO_CUDA_RESERVED_SHARED STV_DEFAULT"
__nv_reservedSMEM_offset_0_alias:
	.zero		0
	.zero		64


//--------------------- .nv.constant0._Z15LayerNormKernelPKfS0_S0_Pfiifff --------------------------
	.section	.nv.constant0._Z15LayerNormKernelPKfS0_S0_Pfiifff,"a",@progbits
	.sectionflags	@""
	.align	4
.nv.constant0._Z15LayerNormKernelPKfS0_S0_Pfiifff:
	.zero		948


//--------------------- .nv.constant0._Z15RowWiseVariancePKfS0_Pfii --------------------------
	.section	.nv.constant0._Z15RowWiseVariancePKfS0_Pfii,"a",@progbits
	.sectionflags	@""
	.align	4
.nv.constant0._Z15RowWiseVariancePKfS0_Pfii:
	.zero		928


//--------------------- .nv.constant0._Z11RowWiseMeanPKfPfii --------------------------
	.section	.nv.constant0._Z11RowWiseMeanPKfPfii,"a",@progbits
	.sectionflags	@""
	.align	4
.nv.constant0._Z11RowWiseMeanPKfPfii:
	.zero		920


//--------------------- SYMBOLS --------------------------

	.type		.nv.reservedSmem.offset0,@object
	.size		.nv.reservedSmem.offset0,0x4
